// auto-generated by cutlass_sweep.gemm — config: {"arch": "sm_90", "cluster_m": 2, "cluster_n": 1, "dtype": "fp16", "dtype_b": "fp16", "layout": "nt", "stages": 0, "tile_k": 32, "tile_m": 384, "tile_n": 192}
#include "cutlass/cutlass.h"
#include "cutlass/gemm/collective/collective_builder.hpp"
#include "cutlass/gemm/device/gemm_universal_adapter.h"
#include "cutlass/gemm/kernel/gemm_universal.hpp"
#include "cutlass/epilogue/collective/collective_builder.hpp"

using ElemA = cutlass::half_t;
using ElemB = cutlass::half_t;
using ElemCD = cutlass::half_t;
using Acc  = float;
using TileShape    = cute::Shape<cute::_384, cute::_192, cute::_32>;
using ClusterShape = cute::Shape<cute::_2, cute::_1, cute::_1>;

using CollectiveEpilogue = typename cutlass::epilogue::collective::CollectiveBuilder<
    cutlass::arch::Sm90, cutlass::arch::OpClassTensorOp,
    TileShape, ClusterShape,
    cutlass::epilogue::collective::EpilogueTileAuto,
    Acc, Acc,
    ElemCD, cutlass::layout::RowMajor, 128 / cutlass::sizeof_bits<ElemCD>::value,
    ElemCD, cutlass::layout::RowMajor, 128 / cutlass::sizeof_bits<ElemCD>::value,
    cutlass::epilogue::collective::EpilogueScheduleAuto
  >::CollectiveOp;

using CollectiveMainloop = typename cutlass::gemm::collective::CollectiveBuilder<
    cutlass::arch::Sm90, cutlass::arch::OpClassTensorOp,
    ElemA, cutlass::layout::RowMajor, 128 / cutlass::sizeof_bits<ElemA>::value,
    ElemB, cutlass::layout::ColumnMajor, 128 / cutlass::sizeof_bits<ElemB>::value,
    Acc,
    TileShape, ClusterShape,
    cutlass::gemm::collective::StageCountAutoCarveout<static_cast<int>(sizeof(typename CollectiveEpilogue::SharedStorage))>,
    cutlass::gemm::collective::KernelScheduleAuto
  >::CollectiveOp;

using GemmKernel = cutlass::gemm::kernel::GemmUniversal<
    cute::Shape<int,int,int,int>,
    CollectiveMainloop,
    CollectiveEpilogue
>;
using Gemm = cutlass::gemm::device::GemmUniversalAdapter<GemmKernel>;

// Force the device kernel symbol into the cubin without needing a host main.
auto* _anchor = &cutlass::device_kernel<GemmKernel>;


// ===== COMPILED SASS (sm_90a) =====

	.target	sm_90a

	.elftype	@"ET_EXEC"


//--------------------- .note.nv.tkinfo           --------------------------
	.section	.note.nv.tkinfo,"",@"SHT_NOTE"
	.sectionflags	@"SHF_NOTE_NV_TKINFO"
	.tkinfo
        /*0018*/ 	.word	0x00000002
        /*0030*/ 	.string	""
        /*0030*/ 	.string	"ptxas"
        /*0030*/ 	.string	"Cuda compilation tools, release 13.0, V13.0.88"
        /*0030*/ 	.string	"Build cuda_13.0.r13.0/compiler.36424714_0"
        /*0030*/ 	.string	"-arch sm_90a -m 64 "



//--------------------- .note.nv.cuinfo           --------------------------
	.section	.note.nv.cuinfo,"",@"SHT_NOTE"
	.sectionflags	@"SHF_NOTE_NV_CUINFO"
        /*0018*/ 	.short	0x0002
        /*001a*/ 	.short	0x005a
        /*001c*/ 	.short	0x0082
	.zero		2


//--------------------- .nv.info                  --------------------------
	.section	.nv.info,"",@"SHT_CUDA_INFO"
	.align	4


	//----- nvinfo : EIATTR_REGCOUNT
	.align		4
        /*0000*/ 	.byte	0x04, 0x2f
        /*0002*/ 	.short	(.L_15 - .L_14)
	.align		4
.L_14:
        /*0004*/ 	.word	index@(_ZN7cutlass13device_kernelINS_4gemm6kernel13GemmUniversalIN4cute5tupleIJiiiiEEENS1_10collective13CollectiveMmaINS1_34MainloopSm90TmaGmmaWarpSpecializedILi6ENS5_IJNS4_1CILi2EEENSA_ILi1EEESC_EEENS1_35KernelTmaWarpSpecializedCooperativeEEENS5_IJNSA_ILi384EEENSA_ILi192EEENSA_ILi32EEEEEENS_6half_tENS5_IJlSC_lEEESK_SL_NS4_8TiledMMAINS4_8MMA_AtomIJNS4_4SM904GMMA26MMA_64x192x16_F32F16F16_SSILNSP_5MajorE0ELSR_0ELNSP_7ScaleInE1ELSS_1EEEEEENS4_6LayoutISD_NS5_IJSC_NSA_ILi0EEESW_EEEEENS5_IJNS4_10UnderscoreESZ_SZ_EEEEENS4_13SM90_TMA_LOADENS4_14ComposedLayoutINS4_7SwizzleILi2ELi4ELi3EEENS4_18smem_ptr_flag_bitsILi16EEENSV_INS5_IJNSA_ILi8EEESI_EEENS5_IJSI_SC_EEEEEEEvNS4_8identityENS4_23SM90_TMA_LOAD_MULTICASTES1C_vS1D_EENS_8epilogue10collective6detail29Sm90TmaWarpSpecializedAdapterINS1H_15DefaultEpilogueISK_SL_SL_NS1G_6thread17LinearCombinationISK_Li1EffLNS1L_9ScaleType4KindE0ELNS_15FloatRoundStyleE2ESK_EENS1_15EpilogueDefaultEEEEEvvEEEEvNT_6ParamsE)
        /*0008*/ 	.word	0x000000a8


	//----- nvinfo : EIATTR_FRAME_SIZE
	.align		4
.L_15:
        /*000c*/ 	.byte	0x04, 0x11
        /*000e*/ 	.short	(.L_17 - .L_16)
	.align		4
.L_16:
        /*0010*/ 	.word	index@(_ZN7cutlass13device_kernelINS_4gemm6kernel13GemmUniversalIN4cute5tupleIJiiiiEEENS1_10collective13CollectiveMmaINS1_34MainloopSm90TmaGmmaWarpSpecializedILi6ENS5_IJNS4_1CILi2EEENSA_ILi1EEESC_EEENS1_35KernelTmaWarpSpecializedCooperativeEEENS5_IJNSA_ILi384EEENSA_ILi192EEENSA_ILi32EEEEEENS_6half_tENS5_IJlSC_lEEESK_SL_NS4_8TiledMMAINS4_8MMA_AtomIJNS4_4SM904GMMA26MMA_64x192x16_F32F16F16_SSILNSP_5MajorE0ELSR_0ELNSP_7ScaleInE1ELSS_1EEEEEENS4_6LayoutISD_NS5_IJSC_NSA_ILi0EEESW_EEEEENS5_IJNS4_10UnderscoreESZ_SZ_EEEEENS4_13SM90_TMA_LOADENS4_14ComposedLayoutINS4_7SwizzleILi2ELi4ELi3EEENS4_18smem_ptr_flag_bitsILi16EEENSV_INS5_IJNSA_ILi8EEESI_EEENS5_IJSI_SC_EEEEEEEvNS4_8identityENS4_23SM90_TMA_LOAD_MULTICASTES1C_vS1D_EENS_8epilogue10collective6detail29Sm90TmaWarpSpecializedAdapterINS1H_15DefaultEpilogueISK_SL_SL_NS1G_6thread17LinearCombinationISK_Li1EffLNS1L_9ScaleType4KindE0ELNS_15FloatRoundStyleE2ESK_EENS1_15EpilogueDefaultEEEEEvvEEEEvNT_6ParamsE)
        /*0014*/ 	.word	0x00000440


	//----- nvinfo : EIATTR_MIN_STACK_SIZE
	.align		4
.L_17:
        /*0018*/ 	.byte	0x04, 0x12
        /*001a*/ 	.short	(.L_19 - .L_18)
	.align		4
.L_18:
        /*001c*/ 	.word	index@(_ZN7cutlass13device_kernelINS_4gemm6kernel13GemmUniversalIN4cute5tupleIJiiiiEEENS1_10collective13CollectiveMmaINS1_34MainloopSm90TmaGmmaWarpSpecializedILi6ENS5_IJNS4_1CILi2EEENSA_ILi1EEESC_EEENS1_35KernelTmaWarpSpecializedCooperativeEEENS5_IJNSA_ILi384EEENSA_ILi192EEENSA_ILi32EEEEEENS_6half_tENS5_IJlSC_lEEESK_SL_NS4_8TiledMMAINS4_8MMA_AtomIJNS4_4SM904GMMA26MMA_64x192x16_F32F16F16_SSILNSP_5MajorE0ELSR_0ELNSP_7ScaleInE1ELSS_1EEEEEENS4_6LayoutISD_NS5_IJSC_NSA_ILi0EEESW_EEEEENS5_IJNS4_10UnderscoreESZ_SZ_EEEEENS4_13SM90_TMA_LOADENS4_14ComposedLayoutINS4_7SwizzleILi2ELi4ELi3EEENS4_18smem_ptr_flag_bitsILi16EEENSV_INS5_IJNSA_ILi8EEESI_EEENS5_IJSI_SC_EEEEEEEvNS4_8identityENS4_23SM90_TMA_LOAD_MULTICASTES1C_vS1D_EENS_8epilogue10collective6detail29Sm90TmaWarpSpecializedAdapterINS1H_15DefaultEpilogueISK_SL_SL_NS1G_6thread17LinearCombinationISK_Li1EffLNS1L_9ScaleType4KindE0ELNS_15FloatRoundStyleE2ESK_EENS1_15EpilogueDefaultEEEEEvvEEEEvNT_6ParamsE)
        /*0020*/ 	.word	0x00000440
.L_19:


//--------------------- .nv.compat                --------------------------
	.section	.nv.compat,"",@"SHT_CUDA_COMPAT_INFO"
	.align	4
        /*0000*/ 	.byte	0x02, 0x09, 0x01, 0x00, 0x02, 0x02, 0x04, 0x00, 0x02, 0x05, 0x05, 0x00, 0x03, 0x07, 0x01, 0x01
        /*0010*/ 	.byte	0x02, 0x03, 0x01, 0x00, 0x02, 0x06, 0x01, 0x00, 0x04, 0x0b, 0x08, 0x00, 0x00, 0x00, 0x00, 0x00
        /*0020*/ 	.byte	0x00, 0x00, 0x00, 0x00


//--------------------- .nv.info._ZN7cutlass13device_kernelINS_4gemm6kernel13GemmUniversalIN4cute5tupleIJiiiiEEENS1_10collective13CollectiveMmaINS1_34MainloopSm90TmaGmmaWarpSpecializedILi6ENS5_IJNS4_1CILi2EEENSA_ILi1EEESC_EEENS1_35KernelTmaWarpSpecializedCooperativeEEENS5_IJNSA_ILi384EEENSA_ILi192EEENSA_ILi32EEEEEENS_6half_tENS5_IJlSC_lEEESK_SL_NS4_8TiledMMAINS4_8MMA_AtomIJNS4_4SM904GMMA26MMA_64x192x16_F32F16F16_SSILNSP_5MajorE0ELSR_0ELNSP_7ScaleInE1ELSS_1EEEEEENS4_6LayoutISD_NS5_IJSC_NSA_ILi0EEESW_EEEEENS5_IJNS4_10UnderscoreESZ_SZ_EEEEENS4_13SM90_TMA_LOADENS4_14ComposedLayoutINS4_7SwizzleILi2ELi4ELi3EEENS4_18smem_ptr_flag_bitsILi16EEENSV_INS5_IJNSA_ILi8EEESI_EEENS5_IJSI_SC_EEEEEEEvNS4_8identityENS4_23SM90_TMA_LOAD_MULTICASTES1C_vS1D_EENS_8epilogue10collective6detail29Sm90TmaWarpSpecializedAdapterINS1H_15DefaultEpilogueISK_SL_SL_NS1G_6thread17LinearCombinationISK_Li1EffLNS1L_9ScaleType4KindE0ELNS_15FloatRoundStyleE2ESK_EENS1_15EpilogueDefaultEEEEEvvEEEEvNT_6ParamsE --------------------------
	.section	.nv.info._ZN7cutlass13device_kernelINS_4gemm6kernel13GemmUniversalIN4cute5tupleIJiiiiEEENS1_10collective13CollectiveMmaINS1_34MainloopSm90TmaGmmaWarpSpecializedILi6ENS5_IJNS4_1CILi2EEENSA_ILi1EEESC_EEENS1_35KernelTmaWarpSpecializedCooperativeEEENS5_IJNSA_ILi384EEENSA_ILi192EEENSA_ILi32EEEEEENS_6half_tENS5_IJlSC_lEEESK_SL_NS4_8TiledMMAINS4_8MMA_AtomIJNS4_4SM904GMMA26MMA_64x192x16_F32F16F16_SSILNSP_5MajorE0ELSR_0ELNSP_7ScaleInE1ELSS_1EEEEEENS4_6LayoutISD_NS5_IJSC_NSA_ILi0EEESW_EEEEENS5_IJNS4_10UnderscoreESZ_SZ_EEEEENS4_13SM90_TMA_LOADENS4_14ComposedLayoutINS4_7SwizzleILi2ELi4ELi3EEENS4_18smem_ptr_flag_bitsILi16EEENSV_INS5_IJNSA_ILi8EEESI_EEENS5_IJSI_SC_EEEEEEEvNS4_8identityENS4_23SM90_TMA_LOAD_MULTICASTES1C_vS1D_EENS_8epilogue10collective6detail29Sm90TmaWarpSpecializedAdapterINS1H_15DefaultEpilogueISK_SL_SL_NS1G_6thread17LinearCombinationISK_Li1EffLNS1L_9ScaleType4KindE0ELNS_15FloatRoundStyleE2ESK_EENS1_15EpilogueDefaultEEEEEvvEEEEvNT_6ParamsE,"",@"SHT_CUDA_INFO"
	.sectionflags	@""
	.align	4


	//----- nvinfo : EIATTR_CUDA_API_VERSION
	.align		4
        /*0000*/ 	.byte	0x04, 0x37
        /*0002*/ 	.short	(.L_21 - .L_20)
.L_20:
        /*0004*/ 	.word	0x00000082


	//----- nvinfo : EIATTR_KPARAM_INFO
	.align		4
.L_21:
        /*0008*/ 	.byte	0x04, 0x17
        /*000a*/ 	.short	(.L_23 - .L_22)
.L_22:
        /*000c*/ 	.word	0x00000000
        /*0010*/ 	.short	0x0000
        /*0012*/ 	.short	0x0070
        /*0014*/ 	.byte	0x00, 0xf0, 0x01, 0x10


	//----- nvinfo : EIATTR_SPARSE_MMA_MASK
	.align		4
.L_23:
        /*0018*/ 	.byte	0x03, 0x50
        /*001a*/ 	.short	0x0000


	//----- nvinfo : EIATTR_MAXREG_COUNT
	.align		4
        /*001c*/ 	.byte	0x03, 0x1b
        /*001e*/ 	.short	0x00a8


	//----- nvinfo : EIATTR_NUM_BARRIERS
	.align		4
        /*0020*/ 	.byte	0x02, 0x4c
        /*0022*/ 	.byte	0x01
	.zero		1


	//----- nvinfo : EIATTR_EXTERNS
	.align		4
        /*0024*/ 	.byte	0x04, 0x0f
        /*0026*/ 	.short	(.L_25 - .L_24)


	//   ....[0]....
	.align		4
.L_24:
        /*0028*/ 	.word	index@(__assertfail)


	//----- nvinfo : EIATTR_ANNOTATIONS
	.align		4
.L_25:
        /*002c*/ 	.byte	0x04, 0x55
        /*002e*/ 	.short	(.L_27 - .L_26)


	//   ....[0]....
.L_26:
        /*0030*/ 	.word	0x00000001
        /*0034*/ 	.byte	0x80, 0x07, 0x00, 0x00, 0x01, 0x00, 0x00, 0x00, 0x50, 0x0a, 0x00, 0x00, 0x01, 0x00, 0x00, 0x00
        /* <DEDUP_REMOVED lines=382> */
        /*1824*/ 	.byte	0xc0, 0x8a, 0x01, 0x00, 0x01, 0x00, 0x00, 0x00, 0xe0, 0x8a, 0x01, 0x00


	//----- nvinfo : EIATTR_MERCURY_ISA_VERSION
	.align		4
.L_27:
        /*1830*/ 	.byte	0x03, 0x5f
        /*1832*/ 	.short	0x0101


	//----- nvinfo : EIATTR_INT_WARP_WIDE_INSTR_OFFSETS
	.align		4
        /*1834*/ 	.byte	0x04, 0x31
        /*1836*/ 	.short	(.L_29 - .L_28)


	//   ....[0]....
.L_28:
        /*1838*/ 	.word	0x000005c0


	//   ....[1]....
        /*183c*/ 	.word	0x000005d0


	//   ....[2]....
        /*1840*/ 	.word	0x00000750


	//----- nvinfo : EIATTR_COOP_GROUP_MASK_REGIDS
	.align		4
.L_29:
        /*1844*/ 	.byte	0x04, 0x29
        /*1846*/ 	.short	(.L_31 - .L_30)


	//   ....[0]....
.L_30:
        /*1848*/ 	.word	0xffffffff


	//   ....[1]....
        /*184c*/ 	.word	0xffffffff


	//   ....[2]....
        /*1850*/ 	.word	0xffffffff


	//   ....[3]....
        /*1854*/ 	.word	0xffffffff


	//   ....[4]....
        /*1858*/ 	.word	0xffffffff


	//   ....[5]....
        /*185c*/ 	.word	0xffffffff


	//----- nvinfo : EIATTR_COOP_GROUP_INSTR_OFFSETS
	.align		4
.L_31:
        /*1860*/ 	.byte	0x04, 0x28
        /*1862*/ 	.short	(.L_33 - .L_32)


	//   ....[0]....
.L_32:
        /*1864*/ 	.word	0x00000070


	//   ....[1]....
        /*1868*/ 	.word	0x00000080


	//   ....[2]....
        /*186c*/ 	.word	0x000001a0


	//   ....[3]....
        /*1870*/ 	.word	0x00000410


	//   ....[4]....
        /*1874*/ 	.word	0x00000890


	//   ....[5]....
        /*1878*/ 	.word	0x00001460


	//----- nvinfo : EIATTR_REG_RECONFIG
	.align		4
.L_33:
        /*187c*/ 	.byte	0x01, 0x54
	.zero		2


	//----- nvinfo : EIATTR_SYSCALL_OFFSETS
	.align		4
        /*1880*/ 	.byte	0x04, 0x46
        /*1882*/ 	.short	(.L_35 - .L_34)


	//   ....[0]....
.L_34:
        /*1884*/ 	.word	0x00001610


	//----- nvinfo : EIATTR_MBARRIER_INSTR_OFFSETS
	.align		4
.L_35:
        /*1888*/ 	.byte	0x04, 0x39
        /*188a*/ 	.short	(.L_37 - .L_36)


	//   ....[0]....
.L_36:
        /*188c*/ 	.word	0x00000320
        /*1890*/ 	.word	0x000000ff
        /*1894*/ 	.word	0x00000000
        /*1898*/ 	.short	0x0100
        /*189a*/ 	.byte	0x08
	.zero		1


	//   ....[1]....
        /*189c*/ 	.word	0x00000330
        /*18a0*/ 	.word	0x000000ff
        /*18a4*/ 	.word	0x00000030
        /*18a8*/ 	.short	0x0100
        /*18aa*/ 	.byte	0x08
	.zero		1


	//   ....[2]....
        /*18ac*/ 	.word	0x00000340
        /*18b0*/ 	.word	0x000000ff
        /*18b4*/ 	.word	0x00000008
        /*18b8*/ 	.short	0x0100
        /*18ba*/ 	.byte	0x08
	.zero		1


	//   ....[3]....
        /*18bc*/ 	.word	0x00000350
        /*18c0*/ 	.word	0x000000ff
        /*18c4*/ 	.word	0x00000038
        /*18c8*/ 	.short	0x0100
        /*18ca*/ 	.byte	0x08
	.zero		1


	//   ....[4]....
        /*18cc*/ 	.word	0x00000360
        /*18d0*/ 	.word	0x000000ff
        /*18d4*/ 	.word	0x00000010
        /*18d8*/ 	.short	0x0100
        /*18da*/ 	.byte	0x08
	.zero		1


	//   ....[5]....
        /*18dc*/ 	.word	0x00000370
        /*18e0*/ 	.word	0x000000ff
        /*18e4*/ 	.word	0x00000040
        /*18e8*/ 	.short	0x0100
        /*18ea*/ 	.byte	0x08
	.zero		1


	//   ....[6]....
        /*18ec*/ 	.word	0x00000380
        /*18f0*/ 	.word	0x000000ff
        /*18f4*/ 	.word	0x00000018
        /*18f8*/ 	.short	0x0100
        /*18fa*/ 	.byte	0x08
	.zero		1


	//   ....[7]....
        /*18fc*/ 	.word	0x00000390
        /*1900*/ 	.word	0x000000ff
        /*1904*/ 	.word	0x00000048
        /*1908*/ 	.short	0x0100
        /*190a*/ 	.byte	0x08
	.zero		1


	//   ....[8]....
        /*190c*/ 	.word	0x000003a0
        /*1910*/ 	.word	0x000000ff
        /*1914*/ 	.word	0x00000020
        /*1918*/ 	.short	0x0100
        /*191a*/ 	.byte	0x08
	.zero		1


	//   ....[9]....
        /*191c*/ 	.word	0x000003b0
        /*1920*/ 	.word	0x000000ff
        /*1924*/ 	.word	0x00000050
        /*1928*/ 	.short	0x0100
        /*192a*/ 	.byte	0x08
	.zero		1


	//   ....[10]....
        /*192c*/ 	.word	0x000003c0
        /*1930*/ 	.word	0x000000ff
        /*1934*/ 	.word	0x00000028
        /*1938*/ 	.short	0x0100
        /*193a*/ 	.byte	0x08
	.zero		1


	//   ....[11]....
        /*193c*/ 	.word	0x000003d0
        /*1940*/ 	.word	0x000000ff
        /*1944*/ 	.word	0x00000058
        /*1948*/ 	.short	0x0100
        /*194a*/ 	.byte	0x08
	.zero		1


	//   ....[12]....
        /*194c*/ 	.word	0x000007c0
        /*1950*/ 	.word	0x000000ff
        /*1954*/ 	.word	0x00000070
        /*1958*/ 	.short	0x0100
        /*195a*/ 	.byte	0x06
	.zero		1


	//   ....[13]....
        /*195c*/ 	.word	0x000007f0
        /*1960*/ 	.word	0x000000ff
        /*1964*/ 	.word	0x00000078
        /*1968*/ 	.short	0x0100
        /*196a*/ 	.byte	0x06
	.zero		1


	//   ....[14]....
        /*196c*/ 	.word	0x000016b0
        /*1970*/ 	.word	0x00000003
        /*1974*/ 	.word	0x00000000
        /*1978*/ 	.short	0x010a
        /*197a*/ 	.byte	0x3f
	.zero		1


	//   ....[15]....
        /*197c*/ 	.word	0x000016f0
        /*1980*/ 	.word	0x00000003
        /*1984*/ 	.word	0x00000000
        /*1988*/ 	.short	0x010a
        /*198a*/ 	.byte	0x3f
	.zero		1


	//   ....[16]....
        /*198c*/ 	.word	0x00002e90
        /*1990*/ 	.word	0x000000ff
        /*1994*/ 	.word	0x00000000
        /*1998*/ 	.short	0x010a
        /*199a*/ 	.byte	0x08
	.zero		1


	//   ....[17]....
        /*199c*/ 	.word	0x00002ed0
        /*19a0*/ 	.word	0x000000ff
        /*19a4*/ 	.word	0x00000000
        /*19a8*/ 	.short	0x010a
        /*19aa*/ 	.byte	0x08
	.zero		1


	//   ....[18]....
        /*19ac*/ 	.word	0x00004c80
        /*19b0*/ 	.word	0x00000004
        /*19b4*/ 	.word	0x00000000
        /*19b8*/ 	.short	0x0101
        /*19ba*/ 	.byte	0x3f
	.zero		1


	//   ....[19]....
        /*19bc*/ 	.word	0x00004e60
        /*19c0*/ 	.word	0x00000000
        /*19c4*/ 	.word	0x00000000
        /*19c8*/ 	.short	0x0101
        /*19ca*/ 	.byte	0x3f
	.zero		1


	//   ....[20]....
        /*19cc*/ 	.word	0x00018640
        /*19d0*/ 	.word	0x00000007
        /*19d4*/ 	.word	0x00000030
        /*19d8*/ 	.short	0x010a
        /*19da*/ 	.byte	0x3f
	.zero		1


	//   ....[21]....
        /*19dc*/ 	.word	0x000189e0
        /*19e0*/ 	.word	0x00000002
        /*19e4*/ 	.word	0x00000078
        /*19e8*/ 	.short	0x0101
        /*19ea*/ 	.byte	0x3f
	.zero		1


	//   ....[22]....
        /*19ec*/ 	.word	0x000191e0
        /*19f0*/ 	.word	0x00000005
        /*19f4*/ 	.word	0x00000000
        /*19f8*/ 	.short	0x010a
        /*19fa*/ 	.byte	0x3f
	.zero		1


	//   ....[23]....
        /*19fc*/ 	.word	0x00019270
        /*1a00*/ 	.word	0x00000007
        /*1a04*/ 	.word	0x00000000
        /*1a08*/ 	.short	0x010a
        /*1a0a*/ 	.byte	0x3f
	.zero		1


	//   ....[24]....
        /*1a0c*/ 	.word	0x00019300
        /*1a10*/ 	.word	0x00000007
        /*1a14*/ 	.word	0x00000000
        /*1a18*/ 	.short	0x010a
        /*1a1a*/ 	.byte	0x3f
	.zero		1


	//   ....[25]....
        /*1a1c*/ 	.word	0x00019390
        /*1a20*/ 	.word	0x00000007
        /*1a24*/ 	.word	0x00000000
        /*1a28*/ 	.short	0x010a
        /*1a2a*/ 	.byte	0x3f
	.zero		1


	//   ....[26]....
        /*1a2c*/ 	.word	0x00019420
        /*1a30*/ 	.word	0x00000007
        /*1a34*/ 	.word	0x00000000
        /*1a38*/ 	.short	0x010a
        /*1a3a*/ 	.byte	0x3f
	.zero		1


	//   ....[27]....
        /*1a3c*/ 	.word	0x000194b0
        /*1a40*/ 	.word	0x00000003
        /*1a44*/ 	.word	0x00000000
        /*1a48*/ 	.short	0x010a
        /*1a4a*/ 	.byte	0x3f
	.zero		1


	//   ....[28]....
        /*1a4c*/ 	.word	0x00019510
        /*1a50*/ 	.word	0x00000003
        /*1a54*/ 	.word	0x00000000
        /*1a58*/ 	.short	0x010a
        /*1a5a*/ 	.byte	0x3f
	.zero		1


	//   ....[29]....
        /*1a5c*/ 	.word	0x00019570
        /*1a60*/ 	.word	0x00000006
        /*1a64*/ 	.word	0x00000000
        /*1a68*/ 	.short	0x010a
        /*1a6a*/ 	.byte	0x3f
	.zero		1


	//   ....[30]....
        /*1a6c*/ 	.word	0x00019640
        /*1a70*/ 	.word	0x00000007
        /*1a74*/ 	.word	0x00000030
        /*1a78*/ 	.short	0x010a
        /*1a7a*/ 	.byte	0x3f
	.zero		1


	//   ....[31]....
        /*1a7c*/ 	.word	0x00019710
        /*1a80*/ 	.word	0x00000005
        /*1a84*/ 	.word	0x00000000
        /*1a88*/ 	.short	0x010a
        /*1a8a*/ 	.byte	0x3f
	.zero		1


	//   ....[32]....
        /*1a8c*/ 	.word	0x00019760
        /*1a90*/ 	.word	0x00000007
        /*1a94*/ 	.word	0x00000000
        /*1a98*/ 	.short	0x010a
        /*1a9a*/ 	.byte	0x3f
	.zero		1


	//   ....[33]....
        /*1a9c*/ 	.word	0x000197b0
        /*1aa0*/ 	.word	0x00000007
        /*1aa4*/ 	.word	0x00000000
        /*1aa8*/ 	.short	0x010a
        /*1aaa*/ 	.byte	0x3f
	.zero		1


	//   ....[34]....
        /*1aac*/ 	.word	0x00019800
        /*1ab0*/ 	.word	0x00000007
        /*1ab4*/ 	.word	0x00000000
        /*1ab8*/ 	.short	0x010a
        /*1aba*/ 	.byte	0x3f
	.zero		1


	//   ....[35]....
        /*1abc*/ 	.word	0x00019850
        /*1ac0*/ 	.word	0x00000007
        /*1ac4*/ 	.word	0x00000000
        /*1ac8*/ 	.short	0x010a
        /*1aca*/ 	.byte	0x3f
	.zero		1


	//----- nvinfo : EIATTR_NUM_MBARRIERS
	.align		4
.L_37:
        /*1acc*/ 	.byte	0x03, 0x38
        /*1ace*/ 	.short	0x000e


	//----- nvinfo : EIATTR_EXIT_INSTR_OFFSETS
	.align		4
        /*1ad0*/ 	.byte	0x04, 0x1c
        /*1ad2*/ 	.short	(.L_39 - .L_38)


	//   ....[0]....
.L_38:
        /*1ad4*/ 	.word	0x00000af0


	//   ....[1]....
        /*1ad8*/ 	.word	0x00001380


	//   ....[2]....
        /*1adc*/ 	.word	0x00017cb0


	//   ....[3]....
        /*1ae0*/ 	.word	0x000182d0


	//   ....[4]....
        /*1ae4*/ 	.word	0x00019500


	//----- nvinfo : EIATTR_MAX_THREADS
	.align		4
.L_39:
        /*1ae8*/ 	.byte	0x04, 0x05
        /*1aea*/ 	.short	(.L_41 - .L_40)
.L_40:
        /*1aec*/ 	.word	0x00000180
        /*1af0*/ 	.word	0x00000001
        /*1af4*/ 	.word	0x00000001


	//----- nvinfo : EIATTR_CRS_STACK_SIZE
	.align		4
.L_41:
        /*1af8*/ 	.byte	0x04, 0x1e
        /*1afa*/ 	.short	(.L_43 - .L_42)
.L_42:
        /*1afc*/ 	.word	0x00000000


	//----- nvinfo : EIATTR_CBANK_PARAM_SIZE
	.align		4
.L_43:
        /*1b00*/ 	.byte	0x03, 0x19
        /*1b02*/ 	.short	0x0470


	//----- nvinfo : EIATTR_PARAM_CBANK
	.align		4
        /*1b04*/ 	.byte	0x04, 0x0a
        /*1b06*/ 	.short	(.L_45 - .L_44)
	.align		4
.L_44:
        /*1b08*/ 	.word	index@(.nv.constant0._ZN7cutlass13device_kernelINS_4gemm6kernel13GemmUniversalIN4cute5tupleIJiiiiEEENS1_10collective13CollectiveMmaINS1_34MainloopSm90TmaGmmaWarpSpecializedILi6ENS5_IJNS4_1CILi2EEENSA_ILi1EEESC_EEENS1_35KernelTmaWarpSpecializedCooperativeEEENS5_IJNSA_ILi384EEENSA_ILi192EEENSA_ILi32EEEEEENS_6half_tENS5_IJlSC_lEEESK_SL_NS4_8TiledMMAINS4_8MMA_AtomIJNS4_4SM904GMMA26MMA_64x192x16_F32F16F16_SSILNSP_5MajorE0ELSR_0ELNSP_7ScaleInE1ELSS_1EEEEEENS4_6LayoutISD_NS5_IJSC_NSA_ILi0EEESW_EEEEENS5_IJNS4_10UnderscoreESZ_SZ_EEEEENS4_13SM90_TMA_LOADENS4_14ComposedLayoutINS4_7SwizzleILi2ELi4ELi3EEENS4_18smem_ptr_flag_bitsILi16EEENSV_INS5_IJNSA_ILi8EEESI_EEENS5_IJSI_SC_EEEEEEEvNS4_8identityENS4_23SM90_TMA_LOAD_MULTICASTES1C_vS1D_EENS_8epilogue10collective6detail29Sm90TmaWarpSpecializedAdapterINS1H_15DefaultEpilogueISK_SL_SL_NS1G_6thread17LinearCombinationISK_Li1EffLNS1L_9ScaleType4KindE0ELNS_15FloatRoundStyleE2ESK_EENS1_15EpilogueDefaultEEEEEvvEEEEvNT_6ParamsE)
        /*1b0c*/ 	.short	0x0210
        /*1b0e*/ 	.short	0x0470


	//----- nvinfo : EIATTR_SW_WAR
	.align		4
.L_45:
        /*1b10*/ 	.byte	0x04, 0x36
        /*1b12*/ 	.short	(.L_47 - .L_46)
.L_46:
        /*1b14*/ 	.word	0x00000008
.L_47:


//--------------------- .nv.callgraph             --------------------------
	.section	.nv.callgraph,"",@"SHT_CUDA_CALLGRAPH"
	.align	4
	.sectionentsize	8
	.align		4
        /*0000*/ 	.word	0x00000000
	.align		4
        /*0004*/ 	.word	0xffffffff
	.align		4
        /*0008*/ 	.word	index@(_ZN7cutlass13device_kernelINS_4gemm6kernel13GemmUniversalIN4cute5tupleIJiiiiEEENS1_10collective13CollectiveMmaINS1_34MainloopSm90TmaGmmaWarpSpecializedILi6ENS5_IJNS4_1CILi2EEENSA_ILi1EEESC_EEENS1_35KernelTmaWarpSpecializedCooperativeEEENS5_IJNSA_ILi384EEENSA_ILi192EEENSA_ILi32EEEEEENS_6half_tENS5_IJlSC_lEEESK_SL_NS4_8TiledMMAINS4_8MMA_AtomIJNS4_4SM904GMMA26MMA_64x192x16_F32F16F16_SSILNSP_5MajorE0ELSR_0ELNSP_7ScaleInE1ELSS_1EEEEEENS4_6LayoutISD_NS5_IJSC_NSA_ILi0EEESW_EEEEENS5_IJNS4_10UnderscoreESZ_SZ_EEEEENS4_13SM90_TMA_LOADENS4_14ComposedLayoutINS4_7SwizzleILi2ELi4ELi3EEENS4_18smem_ptr_flag_bitsILi16EEENSV_INS5_IJNSA_ILi8EEESI_EEENS5_IJSI_SC_EEEEEEEvNS4_8identityENS4_23SM90_TMA_LOAD_MULTICASTES1C_vS1D_EENS_8epilogue10collective6detail29Sm90TmaWarpSpecializedAdapterINS1H_15DefaultEpilogueISK_SL_SL_NS1G_6thread17LinearCombinationISK_Li1EffLNS1L_9ScaleType4KindE0ELNS_15FloatRoundStyleE2ESK_EENS1_15EpilogueDefaultEEEEEvvEEEEvNT_6ParamsE)
	.align		4
        /*000c*/ 	.word	index@(__assertfail)
	.align		4
        /*0010*/ 	.word	0x00000000
	.align		4
        /*0014*/ 	.word	0xfffffffe
	.align		4
        /*0018*/ 	.word	0x00000000
	.align		4
        /*001c*/ 	.word	0xfffffffd
	.align		4
        /*0020*/ 	.word	0x00000000
	.align		4
        /*0024*/ 	.word	0xfffffffc


//--------------------- .nv.constant4             --------------------------
	.section	.nv.constant4,"a",@progbits
	.align	8
	.align		8
.nv.constant4:
        /*0000*/ 	.dword	__assertfail
	.align		8
        /*0008*/ 	.dword	__unnamed_1
	.align		8
        /*0010*/ 	.dword	_ZN40_INTERNAL_426e050d_4_k_cu_69139560_154344cuda3std3__45__cpo5beginE
	.align		8
        /*0018*/ 	.dword	_ZN40_INTERNAL_426e050d_4_k_cu_69139560_154344cuda3std3__45__cpo3endE
	.align		8
        /*0020*/ 	.dword	_ZN40_INTERNAL_426e050d_4_k_cu_69139560_154344cuda3std3__45__cpo6cbeginE
	.align		8
        /*0028*/ 	.dword	_ZN40_INTERNAL_426e050d_4_k_cu_69139560_154344cuda3std3__45__cpo4cendE
	.align		8
        /*0030*/ 	.dword	_ZN40_INTERNAL_426e050d_4_k_cu_69139560_154344cuda3std3__442_GLOBAL__N__426e050d_4_k_cu_69139560_154346ignoreE
	.align		8
        /*0038*/ 	.dword	_ZN40_INTERNAL_426e050d_4_k_cu_69139560_154344cuda3std3__419piecewise_constructE
	.align		8
        /*0040*/ 	.dword	_ZN40_INTERNAL_426e050d_4_k_cu_69139560_154344cuda3std3__48in_placeE
	.align		8
        /*0048*/ 	.dword	_ZN40_INTERNAL_426e050d_4_k_cu_69139560_154344cuda3std6ranges3__45__cpo4swapE
	.align		8
        /*0050*/ 	.dword	_ZN40_INTERNAL_426e050d_4_k_cu_69139560_154344cuda3std6ranges3__45__cpo9iter_moveE
	.align		8
        /*0058*/ 	.dword	_ZN40_INTERNAL_426e050d_4_k_cu_69139560_154344cute7productE
	.align		8
        /*0060*/ 	.dword	_ZN40_INTERNAL_426e050d_4_k_cu_69139560_154344cute1_E
	.align		8
        /*0068*/ 	.dword	$str$22
	.align		8
        /*0070*/ 	.dword	$str$23


//--------------------- .text._ZN7cutlass13device_kernelINS_4gemm6kernel13GemmUniversalIN4cute5tupleIJiiiiEEENS1_10collective13CollectiveMmaINS1_34MainloopSm90TmaGmmaWarpSpecializedILi6ENS5_IJNS4_1CILi2EEENSA_ILi1EEESC_EEENS1_35KernelTmaWarpSpecializedCooperativeEEENS5_IJNSA_ILi384EEENSA_ILi192EEENSA_ILi32EEEEEENS_6half_tENS5_IJlSC_lEEESK_SL_NS4_8TiledMMAINS4_8MMA_AtomIJNS4_4SM904GMMA26MMA_64x192x16_F32F16F16_SSILNSP_5MajorE0ELSR_0ELNSP_7ScaleInE1ELSS_1EEEEEENS4_6LayoutISD_NS5_IJSC_NSA_ILi0EEESW_EEEEENS5_IJNS4_10UnderscoreESZ_SZ_EEEEENS4_13SM90_TMA_LOADENS4_14ComposedLayoutINS4_7SwizzleILi2ELi4ELi3EEENS4_18smem_ptr_flag_bitsILi16EEENSV_INS5_IJNSA_ILi8EEESI_EEENS5_IJSI_SC_EEEEEEEvNS4_8identityENS4_23SM90_TMA_LOAD_MULTICASTES1C_vS1D_EENS_8epilogue10collective6detail29Sm90TmaWarpSpecializedAdapterINS1H_15DefaultEpilogueISK_SL_SL_NS1G_6thread17LinearCombinationISK_Li1EffLNS1L_9ScaleType4KindE0ELNS_15FloatRoundStyleE2ESK_EENS1_15EpilogueDefaultEEEEEvvEEEEvNT_6ParamsE --------------------------
	.section	.text._ZN7cutlass13device_kernelINS_4gemm6kernel13GemmUniversalIN4cute5tupleIJiiiiEEENS1_10collective13CollectiveMmaINS1_34MainloopSm90TmaGmmaWarpSpecializedILi6ENS5_IJNS4_1CILi2EEENSA_ILi1EEESC_EEENS1_35KernelTmaWarpSpecializedCooperativeEEENS5_IJNSA_ILi384EEENSA_ILi192EEENSA_ILi32EEEEEENS_6half_tENS5_IJlSC_lEEESK_SL_NS4_8TiledMMAINS4_8MMA_AtomIJNS4_4SM904GMMA26MMA_64x192x16_F32F16F16_SSILNSP_5MajorE0ELSR_0ELNSP_7ScaleInE1ELSS_1EEEEEENS4_6LayoutISD_NS5_IJSC_NSA_ILi0EEESW_EEEEENS5_IJNS4_10UnderscoreESZ_SZ_EEEEENS4_13SM90_TMA_LOADENS4_14ComposedLayoutINS4_7SwizzleILi2ELi4ELi3EEENS4_18smem_ptr_flag_bitsILi16EEENSV_INS5_IJNSA_ILi8EEESI_EEENS5_IJSI_SC_EEEEEEEvNS4_8identityENS4_23SM90_TMA_LOAD_MULTICASTES1C_vS1D_EENS_8epilogue10collective6detail29Sm90TmaWarpSpecializedAdapterINS1H_15DefaultEpilogueISK_SL_SL_NS1G_6thread17LinearCombinationISK_Li1EffLNS1L_9ScaleType4KindE0ELNS_15FloatRoundStyleE2ESK_EENS1_15EpilogueDefaultEEEEEvvEEEEvNT_6ParamsE,"ax",@progbits
	.align	128
.text._ZN7cutlass13device_kernelINS_4gemm6kernel13GemmUniversalIN4cute5tupleIJiiiiEEENS1_10collective13CollectiveMmaINS1_34MainloopSm90TmaGmmaWarpSpecializedILi6ENS5_IJNS4_1CILi2EEENSA_ILi1EEESC_EEENS1_35KernelTmaWarpSpecializedCooperativeEEENS5_IJNSA_ILi384EEENSA_ILi192EEENSA_ILi32EEEEEENS_6half_tENS5_IJlSC_lEEESK_SL_NS4_8TiledMMAINS4_8MMA_AtomIJNS4_4SM904GMMA26MMA_64x192x16_F32F16F16_SSILNSP_5MajorE0ELSR_0ELNSP_7ScaleInE1ELSS_1EEEEEENS4_6LayoutISD_NS5_IJSC_NSA_ILi0EEESW_EEEEENS5_IJNS4_10UnderscoreESZ_SZ_EEEEENS4_13SM90_TMA_LOADENS4_14ComposedLayoutINS4_7SwizzleILi2ELi4ELi3EEENS4_18smem_ptr_flag_bitsILi16EEENSV_INS5_IJNSA_ILi8EEESI_EEENS5_IJSI_SC_EEEEEEEvNS4_8identityENS4_23SM90_TMA_LOAD_MULTICASTES1C_vS1D_EENS_8epilogue10collective6detail29Sm90TmaWarpSpecializedAdapterINS1H_15DefaultEpilogueISK_SL_SL_NS1G_6thread17LinearCombinationISK_Li1EffLNS1L_9ScaleType4KindE0ELNS_15FloatRoundStyleE2ESK_EENS1_15EpilogueDefaultEEEEEvvEEEEvNT_6ParamsE:
        .type           _ZN7cutlass13device_kernelINS_4gemm6kernel13GemmUniversalIN4cute5tupleIJiiiiEEENS1_10collective13CollectiveMmaINS1_34MainloopSm90TmaGmmaWarpSpecializedILi6ENS5_IJNS4_1CILi2EEENSA_ILi1EEESC_EEENS1_35KernelTmaWarpSpecializedCooperativeEEENS5_IJNSA_ILi384EEENSA_ILi192EEENSA_ILi32EEEEEENS_6half_tENS5_IJlSC_lEEESK_SL_NS4_8TiledMMAINS4_8MMA_AtomIJNS4_4SM904GMMA26MMA_64x192x16_F32F16F16_SSILNSP_5MajorE0ELSR_0ELNSP_7ScaleInE1ELSS_1EEEEEENS4_6LayoutISD_NS5_IJSC_NSA_ILi0EEESW_EEEEENS5_IJNS4_10UnderscoreESZ_SZ_EEEEENS4_13SM90_TMA_LOADENS4_14ComposedLayoutINS4_7SwizzleILi2ELi4ELi3EEENS4_18smem_ptr_flag_bitsILi16EEENSV_INS5_IJNSA_ILi8EEESI_EEENS5_IJSI_SC_EEEEEEEvNS4_8identityENS4_23SM90_TMA_LOAD_MULTICASTES1C_vS1D_EENS_8epilogue10collective6detail29Sm90TmaWarpSpecializedAdapterINS1H_15DefaultEpilogueISK_SL_SL_NS1G_6thread17LinearCombinationISK_Li1EffLNS1L_9ScaleType4KindE0ELNS_15FloatRoundStyleE2ESK_EENS1_15EpilogueDefaultEEEEEvvEEEEvNT_6ParamsE,@function
        .size           _ZN7cutlass13device_kernelINS_4gemm6kernel13GemmUniversalIN4cute5tupleIJiiiiEEENS1_10collective13CollectiveMmaINS1_34MainloopSm90TmaGmmaWarpSpecializedILi6ENS5_IJNS4_1CILi2EEENSA_ILi1EEESC_EEENS1_35KernelTmaWarpSpecializedCooperativeEEENS5_IJNSA_ILi384EEENSA_ILi192EEENSA_ILi32EEEEEENS_6half_tENS5_IJlSC_lEEESK_SL_NS4_8TiledMMAINS4_8MMA_AtomIJNS4_4SM904GMMA26MMA_64x192x16_F32F16F16_SSILNSP_5MajorE0ELSR_0ELNSP_7ScaleInE1ELSS_1EEEEEENS4_6LayoutISD_NS5_IJSC_NSA_ILi0EEESW_EEEEENS5_IJNS4_10UnderscoreESZ_SZ_EEEEENS4_13SM90_TMA_LOADENS4_14ComposedLayoutINS4_7SwizzleILi2ELi4ELi3EEENS4_18smem_ptr_flag_bitsILi16EEENSV_INS5_IJNSA_ILi8EEESI_EEENS5_IJSI_SC_EEEEEEEvNS4_8identityENS4_23SM90_TMA_LOAD_MULTICASTES1C_vS1D_EENS_8epilogue10collective6detail29Sm90TmaWarpSpecializedAdapterINS1H_15DefaultEpilogueISK_SL_SL_NS1G_6thread17LinearCombinationISK_Li1EffLNS1L_9ScaleType4KindE0ELNS_15FloatRoundStyleE2ESK_EENS1_15EpilogueDefaultEEEEEvvEEEEvNT_6ParamsE,(.L_x_647 - _ZN7cutlass13device_kernelINS_4gemm6kernel13GemmUniversalIN4cute5tupleIJiiiiEEENS1_10collective13CollectiveMmaINS1_34MainloopSm90TmaGmmaWarpSpecializedILi6ENS5_IJNS4_1CILi2EEENSA_ILi1EEESC_EEENS1_35KernelTmaWarpSpecializedCooperativeEEENS5_IJNSA_ILi384EEENSA_ILi192EEENSA_ILi32EEEEEENS_6half_tENS5_IJlSC_lEEESK_SL_NS4_8TiledMMAINS4_8MMA_AtomIJNS4_4SM904GMMA26MMA_64x192x16_F32F16F16_SSILNSP_5MajorE0ELSR_0ELNSP_7ScaleInE1ELSS_1EEEEEENS4_6LayoutISD_NS5_IJSC_NSA_ILi0EEESW_EEEEENS5_IJNS4_10UnderscoreESZ_SZ_EEEEENS4_13SM90_TMA_LOADENS4_14ComposedLayoutINS4_7SwizzleILi2ELi4ELi3EEENS4_18smem_ptr_flag_bitsILi16EEENSV_INS5_IJNSA_ILi8EEESI_EEENS5_IJSI_SC_EEEEEEEvNS4_8identityENS4_23SM90_TMA_LOAD_MULTICASTES1C_vS1D_EENS_8epilogue10collective6detail29Sm90TmaWarpSpecializedAdapterINS1H_15DefaultEpilogueISK_SL_SL_NS1G_6thread17LinearCombinationISK_Li1EffLNS1L_9ScaleType4KindE0ELNS_15FloatRoundStyleE2ESK_EENS1_15EpilogueDefaultEEEEEvvEEEEvNT_6ParamsE)
        .other          _ZN7cutlass13device_kernelINS_4gemm6kernel13GemmUniversalIN4cute5tupleIJiiiiEEENS1_10collective13CollectiveMmaINS1_34MainloopSm90TmaGmmaWarpSpecializedILi6ENS5_IJNS4_1CILi2EEENSA_ILi1EEESC_EEENS1_35KernelTmaWarpSpecializedCooperativeEEENS5_IJNSA_ILi384EEENSA_ILi192EEENSA_ILi32EEEEEENS_6half_tENS5_IJlSC_lEEESK_SL_NS4_8TiledMMAINS4_8MMA_AtomIJNS4_4SM904GMMA26MMA_64x192x16_F32F16F16_SSILNSP_5MajorE0ELSR_0ELNSP_7ScaleInE1ELSS_1EEEEEENS4_6LayoutISD_NS5_IJSC_NSA_ILi0EEESW_EEEEENS5_IJNS4_10UnderscoreESZ_SZ_EEEEENS4_13SM90_TMA_LOADENS4_14ComposedLayoutINS4_7SwizzleILi2ELi4ELi3EEENS4_18smem_ptr_flag_bitsILi16EEENSV_INS5_IJNSA_ILi8EEESI_EEENS5_IJSI_SC_EEEEEEEvNS4_8identityENS4_23SM90_TMA_LOAD_MULTICASTES1C_vS1D_EENS_8epilogue10collective6detail29Sm90TmaWarpSpecializedAdapterINS1H_15DefaultEpilogueISK_SL_SL_NS1G_6thread17LinearCombinationISK_Li1EffLNS1L_9ScaleType4KindE0ELNS_15FloatRoundStyleE2ESK_EENS1_15EpilogueDefaultEEEEEvvEEEEvNT_6ParamsE,@"STO_CUDA_ENTRY STV_DEFAULT"
_ZN7cutlass13device_kernelINS_4gemm6kernel13GemmUniversalIN4cute5tupleIJiiiiEEENS1_10collective13CollectiveMmaINS1_34MainloopSm90TmaGmmaWarpSpecializedILi6ENS5_IJNS4_1CILi2EEENSA_ILi1EEESC_EEENS1_35KernelTmaWarpSpecializedCooperativeEEENS5_IJNSA_ILi384EEENSA_ILi192EEENSA_ILi32EEEEEENS_6half_tENS5_IJlSC_lEEESK_SL_NS4_8TiledMMAINS4_8MMA_AtomIJNS4_4SM904GMMA26MMA_64x192x16_F32F16F16_SSILNSP_5MajorE0ELSR_0ELNSP_7ScaleInE1ELSS_1EEEEEENS4_6LayoutISD_NS5_IJSC_NSA_ILi0EEESW_EEEEENS5_IJNS4_10UnderscoreESZ_SZ_EEEEENS4_13SM90_TMA_LOADENS4_14ComposedLayoutINS4_7SwizzleILi2ELi4ELi3EEENS4_18smem_ptr_flag_bitsILi16EEENSV_INS5_IJNSA_ILi8EEESI_EEENS5_IJSI_SC_EEEEEEEvNS4_8identityENS4_23SM90_TMA_LOAD_MULTICASTES1C_vS1D_EENS_8epilogue10collective6detail29Sm90TmaWarpSpecializedAdapterINS1H_15DefaultEpilogueISK_SL_SL_NS1G_6thread17LinearCombinationISK_Li1EffLNS1L_9ScaleType4KindE0ELNS_15FloatRoundStyleE2ESK_EENS1_15EpilogueDefaultEEEEEvvEEEEvNT_6ParamsE:
[----:B------:R-:W0:Y:S02]  /*0000*/  LDC R1, c[0x0][0x28] ;  /* 0x00000a00ff017b82 */ /* 0x000e240000000800 */
[----:B0-----:R-:W-:Y:S01]  /*0010*/  VIADD R1, R1, 0xfffffbc0 ;  /* 0xfffffbc001017836 */ /* 0x001fe20000000000 */
[----:B------:R-:W0:Y:S01]  /*0020*/  S2R R4, SR_TID.X ;  /* 0x0000000000047919 */ /* 0x000e220000002100 */
[----:B------:R-:W-:Y:S01]  /*0030*/  ELECT P0, URZ, PT ;  /* 0x00000000003f782f */ /* 0x000fe20003800000 */
[----:B------:R-:W-:Y:S01]  /*0040*/  BSSY B0, `(.L_x_0) ;  /* 0x0000015000007945 */ /* 0x000fe20003800000 */
[--C-:B0-----:R-:W-:Y:S02]  /*0050*/  SHF.R.U32.HI R0, RZ, 0x5, R4.reuse ;  /* 0x00000005ff007819 */ /* 0x101fe40000011604 */
[----:B------:R-:W-:-:S03]  /*0060*/  SHF.R.U32.HI R2, RZ, 0x7, R4 ;  /* 0x00000007ff027819 */ /* 0x000fc60000011604 */
[----:B------:R-:W0:Y:S04]  /*0070*/  SHFL.IDX PT, R3, R0, RZ, 0x1f ;  /* 0x00001fff00037589 */ /* 0x000e2800000e0000 */
[----:B------:R-:W1:Y:S01]  /*0080*/  SHFL.IDX PT, R2, R2, RZ, 0x1f ;  /* 0x00001fff02027589 */ /* 0x000e6200000e0000 */
[----:B0-----:R-:W-:Y:S02]  /*0090*/  R2UR UR9, R3 ;  /* 0x00000000030972ca */ /* 0x001fe400000e0000 */
[----:B-1----:R-:W-:-:S11]  /*00a0*/  R2UR UR5, R2 ;  /* 0x00000000020572ca */ /* 0x002fd600000e0000 */
[----:B------:R-:W-:Y:S02]  /*00b0*/  USHF.R.S32.HI UR4, URZ, 0x1f, UR9 ;  /* 0x0000001f3f047899 */ /* 0x000fe40008011409 */
[----:B------:R-:W-:Y:S02]  /*00c0*/  ISETP.NE.OR P0, PT, RZ, UR9, !P0 ;  /* 0x00000009ff007c0c */ /* 0x000fe4000c705670 */
[----:B------:R-:W-:-:S04]  /*00d0*/  ULEA.HI UR4, UR4, UR9, URZ, 0x2 ;  /* 0x0000000904047291 */ /* 0x000fc8000f8f103f */
[----:B------:R-:W-:-:S04]  /*00e0*/  ULOP3.LUT UR4, UR4, 0xfffffffc, URZ, 0xc0, !UPT ;  /* 0xfffffffc04047892 */ /* 0x000fc8000f8ec03f */
[----:B------:R-:W-:-:S03]  /*00f0*/  UIADD3 UR9, UR9, -UR4, URZ ;  /* 0x8000000409097290 */ /* 0x000fc6000fffe03f */
[----:B------:R-:W-:Y:S09]  /*0100*/  @P0 BRA `(.L_x_1) ;  /* 0x0000000000200947 */ /* 0x000ff20003800000 */
[----:B------:R-:W-:Y:S02]  /*0110*/  ULDC.64 UR6, c[0x0][0x198] ;  /* 0x0000660000067ab9 */ /* 0x000fe40000000a00 */
[----:B------:R-:W-:Y:S02]  /*0120*/  UIADD3 UR10, UP0, UR6, 0xf0, URZ ;  /* 0x000000f0060a7890 */ /* 0x000fe4000ff1e03f */
[----:B------:R-:W-:Y:S02]  /*0130*/  UIADD3 UR6, UP1, UR6, 0x1f0, URZ ;  /* 0x000001f006067890 */ /* 0x000fe4000ff3e03f */
[----:B------:R-:W-:Y:S02]  /*0140*/  UIADD3.X UR11, URZ, UR7, URZ, UP0, !UPT ;  /* 0x000000073f0b7290 */ /* 0x000fe400087fe43f */
[----:B------:R-:W-:-:S07]  /*0150*/  UIADD3.X UR7, URZ, UR7, URZ, UP1, !UPT ;  /* 0x000000073f077290 */ /* 0x000fce0008ffe43f */
[----:B------:R0:W-:Y:S02]  /*0160*/  UTMACCTL.PF [UR10] ;  /* 0x000000000a0079b9 */ /* 0x0001e40008040000 */
[----:B------:R0:W-:Y:S02]  /*0170*/  UTMACCTL.PF [UR6] ;  /* 0x00000000060079b9 */ /* 0x0001e40008040000 */
[----:B0-----:R-:W-:Y:S01]  /*0180*/  NOP ;  /* 0x0000000000007918 */ /* 0x001fe20000000000 */
.L_x_1:
[----:B------:R-:W-:Y:S05]  /*0190*/  BSYNC B0 ;  /* 0x0000000000007941 */ /* 0x000fea0003800000 */
.L_x_0:
[----:B------:R-:W0:Y:S01]  /*01a0*/  SHFL.IDX PT, R2, R0, RZ, 0x1f ;  /* 0x00001fff00027589 */ /* 0x000e2200000e0000 */
[----:B------:R-:W-:Y:S01]  /*01b0*/  UISETP.NE.AND UP0, UPT, UR9, 0x3, UPT ;  /* 0x000000030900788c */ /* 0x000fe2000bf05270 */
[----:B------:R-:W-:Y:S01]  /*01c0*/  ISETP.NE.AND P1, PT, RZ, UR5, PT ;  /* 0x00000005ff007c0c */ /* 0x000fe2000bf25270 */
[----:B------:R-:W-:Y:S02]  /*01d0*/  UIADD3 UR16, UR5, -0x1, URZ ;  /* 0xffffffff05107890 */ /* 0x000fe4000fffe03f */
[----:B------:R-:W-:Y:S02]  /*01e0*/  UISETP.EQ.OR UP0, UPT, UR9, URZ, !UP0 ;  /* 0x0000003f0900728c */ /* 0x000fe4000c702670 */
[----:B------:R-:W-:Y:S02]  /*01f0*/  UISETP.GE.U32.AND UP1, UPT, UR16, 0x2, UPT ;  /* 0x000000021000788c */ /* 0x000fe4000bf26070 */
[----:B------:R-:W-:-:S04]  /*0200*/  UISETP.EQ.AND UP0, UPT, UR5, URZ, UP0 ;  /* 0x0000003f0500728c */ /* 0x000fc80008702270 */
[----:B------:R-:W-:-:S04]  /*0210*/  USEL UR40, URZ, 0x1, !UP0 ;  /* 0x000000013f287887 */ /* 0x000fc8000c000000 */
[----:B------:R-:W-:Y:S01]  /*0220*/  USEL UR40, UR40, 0x2, UP1 ;  /* 0x0000000228287887 */ /* 0x000fe20008800000 */
[----:B0-----:R-:W-:-:S13]  /*0230*/  ISETP.NE.AND P0, PT, R2, RZ, PT ;  /* 0x000000ff0200720c */ /* 0x001fda0003f05270 */
[----:B------:R-:W-:Y:S05]  /*0240*/  @P0 BRA `(.L_x_2) ;  /* 0x0000000000680947 */ /* 0x000fea0003800000 */
[----:B------:R-:W0:Y:S01]  /*0250*/  S2UR UR8, SR_CgaCtaId ;  /* 0x00000000000879c3 */ /* 0x000e220000008800 */
[----:B------:R-:W-:Y:S01]  /*0260*/  UMOV UR4, 0x400 ;  /* 0x0000040000047882 */ /* 0x000fe20000000000 */
[----:B------:R-:W-:Y:S01]  /*0270*/  UMOV UR5, 0x1 ;  /* 0x0000000100057882 */ /* 0x000fe20000000000 */
[----:B------:R-:W-:Y:S01]  /*0280*/  UMOV UR6, 0x4 ;  /* 0x0000000400067882 */ /* 0x000fe20000000000 */
[----:B------:R-:W-:Y:S01]  /*0290*/  ELECT P0, URZ, PT ;  /* 0x00000000003f782f */ /* 0x000fe20003800000 */
[----:B------:R-:W-:-:S04]  /*02a0*/  UIADD3 UR6, -UR6, 0x100000, URZ ;  /* 0x0010000006067890 */ /* 0x000fc8000fffe13f */
[----:B------:R-:W-:Y:S02]  /*02b0*/  USHF.L.U32 UR7, UR6, 0xb, URZ ;  /* 0x0000000b06077899 */ /* 0x000fe4000800063f */
[----:B------:R-:W-:Y:S02]  /*02c0*/  USHF.L.U32 UR6, UR6, 0x1, URZ ;  /* 0x0000000106067899 */ /* 0x000fe4000800063f */
[----:B0-----:R-:W-:Y:S02]  /*02d0*/  ULEA UR8, UR8, UR4, 0x18 ;  /* 0x0000000408087291 */ /* 0x001fe4000f8ec03f */
[----:B------:R-:W-:-:S04]  /*02e0*/  UIADD3 UR4, -UR5, 0x100000, URZ ;  /* 0x0010000005047890 */ /* 0x000fc8000fffe13f */
[----:B------:R-:W-:Y:S02]  /*02f0*/  USHF.L.U32 UR5, UR4, 0xb, URZ ;  /* 0x0000000b04057899 */ /* 0x000fe4000800063f */
[----:B------:R-:W-:Y:S01]  /*0300*/  USHF.L.U32 UR4, UR4, 0x1, URZ ;  /* 0x0000000104047899 */ /* 0x000fe2000800063f */
[----:B------:R-:W0:Y:S11]  /*0310*/  FENCE.VIEW.ASYNC.S ;  /* 0x00000000000073c6 */ /* 0x000e360000000000 */
[----:B0-----:R0:W1:Y:S01]  /*0320*/  SYNCS.EXCH.64 URZ, [UR8], UR4 ;  /* 0x00000004083f75b2 */ /* 0x0010620008000100 */
[----:B------:R0:W2:Y:S01]  /*0330*/  SYNCS.EXCH.64 URZ, [UR8+0x30], UR6 ;  /* 0x00003006083f75b2 */ /* 0x0000a20008000100 */
[----:B------:R0:W3:Y:S01]  /*0340*/  SYNCS.EXCH.64 URZ, [UR8+0x8], UR4 ;  /* 0x00000804083f75b2 */ /* 0x0000e20008000100 */
[----:B------:R0:W4:Y:S01]  /*0350*/  SYNCS.EXCH.64 URZ, [UR8+0x38], UR6 ;  /* 0x00003806083f75b2 */ /* 0x0001220008000100 */
[----:B------:R0:W0:Y:S01]  /*0360*/  SYNCS.EXCH.64 URZ, [UR8+0x10], UR4 ;  /* 0x00001004083f75b2 */ /* 0x0000220008000100 */
[----:B------:R0:W0:Y:S01]  /*0370*/  SYNCS.EXCH.64 URZ, [UR8+0x40], UR6 ;  /* 0x00004006083f75b2 */ /* 0x0000220008000100 */
[----:B------:R0:W0:Y:S01]  /*0380*/  SYNCS.EXCH.64 URZ, [UR8+0x18], UR4 ;  /* 0x00001804083f75b2 */ /* 0x0000220008000100 */
[----:B------:R0:W0:Y:S01]  /*0390*/  SYNCS.EXCH.64 URZ, [UR8+0x48], UR6 ;  /* 0x00004806083f75b2 */ /* 0x0000220008000100 */
[----:B------:R0:W0:Y:S01]  /*03a0*/  SYNCS.EXCH.64 URZ, [UR8+0x20], UR4 ;  /* 0x00002004083f75b2 */ /* 0x0000220008000100 */
[----:B------:R0:W0:Y:S01]  /*03b0*/  SYNCS.EXCH.64 URZ, [UR8+0x50], UR6 ;  /* 0x00005006083f75b2 */ /* 0x0000220008000100 */
[----:B------:R0:W0:Y:S01]  /*03c0*/  SYNCS.EXCH.64 URZ, [UR8+0x28], UR4 ;  /* 0x00002804083f75b2 */ /* 0x0000220008000100 */
[----:B------:R0:W0:Y:S01]  /*03d0*/  SYNCS.EXCH.64 URZ, [UR8+0x58], UR6 ;  /* 0x00005806083f75b2 */ /* 0x0000220008000100 */
[----:B------:R-:W-:Y:S01]  /*03e0*/  NOP ;  /* 0x0000000000007918 */ /* 0x000fe20000000000 */
.L_x_2:
[----:B------:R-:W5:Y:S01]  /*03f0*/  S2UR UR13, SR_CTAID.X ;  /* 0x00000000000d79c3 */ /* 0x000f620000002500 */
[----:B------:R-:W-:Y:S01]  /*0400*/  SHF.R.S32.HI R3, RZ, 0x1f, R4 ;  /* 0x0000001fff037819 */ /* 0x000fe20000011404 */
[----:B------:R1:W2:Y:S01]  /*0410*/  SHFL.IDX PT, R6, R0, RZ, 0x1f ;  /* 0x00001fff00067589 */ /* 0x0002a200000e0000 */
[----:B0-----:R-:W-:Y:S01]  /*0420*/  ULDC UR4, c[0x0][0x150] ;  /* 0x0000540000047ab9 */ /* 0x001fe20000000800 */
[----:B------:R-:W-:Y:S02]  /*0430*/  ELECT P0, URZ, PT ;  /* 0x00000000003f782f */ /* 0x000fe40003800000 */
[----:B------:R-:W-:Y:S01]  /*0440*/  LEA.HI R3, R3, R4, RZ, 0x7 ;  /* 0x0000000403037211 */ /* 0x000fe200078f38ff */
[----:B------:R-:W-:Y:S01]  /*0450*/  ULDC UR5, c[0x0][0x154] ;  /* 0x0000550000057ab9 */ /* 0x000fe20000000800 */
[----:B------:R-:W-:Y:S01]  /*0460*/  SHF.R.S32.HI R7, RZ, 0x1f, R2 ;  /* 0x0000001fff077819 */ /* 0x000fe20000011402 */
[----:B------:R-:W0:Y:S01]  /*0470*/  S2UR UR10, SR_CTAID.Y ;  /* 0x00000000000a79c3 */ /* 0x000e220000002600 */
[----:B------:R-:W-:Y:S01]  /*0480*/  LOP3.LUT R3, R3, 0xffffff80, RZ, 0xc0, !PT ;  /* 0xffffff8003037812 */ /* 0x000fe200078ec0ff */
[----:B------:R-:W-:Y:S01]  /*0490*/  ULDC UR8, c[0x0][0x144] ;  /* 0x0000510000087ab9 */ /* 0x000fe20000000800 */
[----:B------:R-:W-:Y:S01]  /*04a0*/  LEA.HI R7, R7, R2, RZ, 0x2 ;  /* 0x0000000207077211 */ /* 0x000fe200078f10ff */
[----:B------:R-:W-:Y:S01]  /*04b0*/  NOP ;  /* 0x0000000000007918 */ /* 0x000fe20000000000 */
[----:B------:R-:W-:Y:S01]  /*04c0*/  NOP ;  /* 0x0000000000007918 */ /* 0x000fe20000000000 */
[----:B------:R-:W-:Y:S01]  /*04d0*/  IMAD.IADD R3, R4, 0x1, -R3 ;  /* 0x0000000104037824 */ /* 0x000fe200078e0a03 */
[----:B------:R-:W-:Y:S01]  /*04e0*/  LOP3.LUT R7, R7, 0x3ffffffc, RZ, 0xc0, !PT ;  /* 0x3ffffffc07077812 */ /* 0x000fe200078ec0ff */
[----:B------:R-:W-:Y:S01]  /*04f0*/  ULDC UR11, c[0x0][0x148] ;  /* 0x00005200000b7ab9 */ /* 0x000fe20000000800 */
[----:B------:R-:W-:-:S02]  /*0500*/  IMAD.MOV.U32 R17, RZ, RZ, 0x1 ;  /* 0x00000001ff117424 */ /* 0x000fc400078e00ff */
[----:B------:R-:W-:Y:S01]  /*0510*/  SHF.R.S32.HI R4, RZ, 0x1f, R3 ;  /* 0x0000001fff047819 */ /* 0x000fe20000011403 */
[----:B------:R-:W-:-:S03]  /*0520*/  IMAD.IADD R2, R2, 0x1, -R7 ;  /* 0x0000000102027824 */ /* 0x000fc600078e0a07 */
[----:B------:R-:W-:Y:S02]  /*0530*/  LEA.HI R4, R4, R3, RZ, 0x3 ;  /* 0x0000000304047211 */ /* 0x000fe400078f18ff */
[----:B-----5:R-:W-:Y:S02]  /*0540*/  I2FP.F32.U32 R5, UR13 ;  /* 0x0000000d00057c45 */ /* 0x020fe40008201000 */
[--C-:B-1----:R-:W-:Y:S02]  /*0550*/  SHF.R.S32.HI R0, RZ, 0x3, R4.reuse ;  /* 0x00000003ff007819 */ /* 0x102fe40000011404 */
[----:B--2---:R-:W-:Y:S01]  /*0560*/  ISETP.NE.OR P0, PT, R6, RZ, !P0 ;  /* 0x000000ff0600720c */ /* 0x004fe20004705670 */
[----:B------:R-:W-:Y:S01]  /*0570*/  FMUL R8, R5, UR4 ;  /* 0x0000000405087c20 */ /* 0x000fe20008400000 */
[----:B------:R-:W-:-:S04]  /*0580*/  SHF.R.S32.HI R5, RZ, 0x1f, R4 ;  /* 0x0000001fff057819 */ /* 0x000fc80000011404 */
[----:B------:R-:W-:Y:S01]  /*0590*/  LEA.HI R5, R5, R0, RZ, 0x2 ;  /* 0x0000000005057211 */ /* 0x000fe200078f10ff */
[----:B------:R-:W1:Y:S03]  /*05a0*/  F2I.U32.TRUNC.NTZ R8, R8 ;  /* 0x0000000800087305 */ /* 0x000e66000020f000 */
[----:B------:R-:W-:-:S03]  /*05b0*/  LOP3.LUT R5, R5, 0xfffffffc, RZ, 0xc0, !PT ;  /* 0xfffffffc05057812 */ /* 0x000fc600078ec0ff */
[----:B------:R-:W-:Y:S01]  /*05c0*/  VOTEU.ALL UP0, P0 ;  /* 0x00000000003f7886 */ /* 0x000fe20000000000 */
[----:B------:R-:W-:Y:S01]  /*05d0*/  VOTEU.ALL UP1, P0 ;  /* 0x00000000003f7886 */ /* 0x000fe20000020000 */
[----:B------:R-:W-:Y:S01]  /*05e0*/  IMAD.IADD R5, R0, 0x1, -R5 ;  /* 0x0000000100057824 */ /* 0x000fe200078e0a05 */
[----:B0-----:R-:W-:Y:S02]  /*05f0*/  I2FP.F32.U32 R0, UR10 ;  /* 0x0000000a00007c45 */ /* 0x001fe40008201000 */
[----:B------:R-:W0:Y:S01]  /*0600*/  @!UP0 S2UR UR7, SR_CgaCtaId ;  /* 0x00000000000789c3 */ /* 0x000e220000008800 */
[----:B------:R-:W-:Y:S01]  /*0610*/  @!UP0 UMOV UR6, 0x400 ;  /* 0x0000040000068882 */ /* 0x000fe20000000000 */
[----:B------:R-:W-:Y:S01]  /*0620*/  LEA R2, R2, R5, 0x2 ;  /* 0x0000000502027211 */ /* 0x000fe200078e10ff */
[----:B------:R-:W-:Y:S01]  /*0630*/  FMUL R4, R0, UR5 ;  /* 0x0000000500047c20 */ /* 0x000fe20008400000 */
[----:B-1----:R-:W-:Y:S02]  /*0640*/  R2UR UR4, R8 ;  /* 0x00000000080472ca */ /* 0x002fe400000e0000 */
[----:B------:R-:W-:-:S03]  /*0650*/  LEA.HI R0, R2, R2, RZ, 0x1 ;  /* 0x0000000202007211 */ /* 0x000fc600078f08ff */
[----:B------:R-:W1:Y:S01]  /*0660*/  F2I.U32.TRUNC.NTZ R4, R4 ;  /* 0x0000000400047305 */ /* 0x000e62000020f000 */
[----:B------:R-:W-:-:S05]  /*0670*/  LOP3.LUT R5, R0, 0xfffffffe, RZ, 0xc0, !PT ;  /* 0xfffffffe00057812 */ /* 0x000fca00078ec0ff */
[----:B------:R-:W-:Y:S02]  /*0680*/  IMAD.IADD R5, R2, 0x1, -R5 ;  /* 0x0000000102057824 */ /* 0x000fe400078e0a05 */
[----:B------:R-:W-:-:S04]  /*0690*/  UIADD3 UR4, -UR4, URZ, URZ ;  /* 0x0000003f04047290 */ /* 0x000fc8000fffe13f */
[----:B------:R-:W-:Y:S01]  /*06a0*/  UIMAD UR8, UR8, UR4, UR13 ;  /* 0x00000004080872a4 */ /* 0x000fe2000f8e020d */
[----:B-1----:R-:W-:Y:S02]  /*06b0*/  R2UR UR12, R4 ;  /* 0x00000000040c72ca */ /* 0x002fe400000e0000 */
[----:B------:R-:W-:Y:S01]  /*06c0*/  UMOV UR4, 0x20 ;  /* 0x0000002000047882 */ /* 0x000fe20000000000 */
[----:B------:R-:W1:Y:S02]  /*06d0*/  LDC R4, c[0x0][0x140] ;  /* 0x00005000ff047b82 */ /* 0x000e640000000800 */
[----:B------:R-:W-:Y:S01]  /*06e0*/  ISETP.NE.AND P3, PT, R5, UR8, PT ;  /* 0x0000000805007c0c */ /* 0x000fe2000bf65270 */
[----:B------:R-:W-:Y:S01]  /*06f0*/  IMAD.SHL.U32 R5, R2, 0x4, RZ ;  /* 0x0000000402057824 */ /* 0x000fe200078e00ff */
[----:B------:R-:W-:-:S04]  /*0700*/  @!UP0 UIADD3 UR4, -UR4, 0x100000, URZ ;  /* 0x0010000004048890 */ /* 0x000fc8000fffe13f */
[----:B------:R-:W-:Y:S02]  /*0710*/  @!UP0 USHF.L.U32 UR5, UR4, 0xb, URZ ;  /* 0x0000000b04058899 */ /* 0x000fe4000800063f */
[----:B------:R-:W-:Y:S02]  /*0720*/  @!UP0 USHF.L.U32 UR4, UR4, 0x1, URZ ;  /* 0x0000000104048899 */ /* 0x000fe4000800063f */
[----:B0-----:R-:W-:Y:S01]  /*0730*/  @!UP0 ULEA UR6, UR7, UR6, 0x18 ;  /* 0x0000000607068291 */ /* 0x001fe2000f8ec03f */
[----:B------:R-:W-:Y:S01]  /*0740*/  LOP3.LUT R9, R2, 0xc, R5, 0x78, !PT ;  /* 0x0000000c02097812 */ /* 0x000fe200078e7805 */
[----:B------:R-:W-:Y:S01]  /*0750*/  VOTEU.ALL UP0, P0 ;  /* 0x00000000003f7886 */ /* 0x000fe20000000000 */
[----:B------:R-:W-:Y:S01]  /*0760*/  LOP3.LUT P0, RZ, R3, 0x7, RZ, 0xc0, !PT ;  /* 0x0000000703ff7812 */ /* 0x000fe2000780c0ff */
[----:B------:R-:W-:Y:S02]  /*0770*/  UIADD3 UR12, -UR12, URZ, URZ ;  /* 0x0000003f0c0c7290 */ /* 0x000fe4000fffe13f */
[----:B------:R0:W-:Y:S01]  /*0780*/  STL [R1+0x180], R9 ;  /* 0x0001800901007387 */ /* 0x0001e20000100800 */
[----:B------:R-:W-:-:S02]  /*0790*/  ISETP.LT.U32.AND P0, PT, R9, 0x2, !P0 ;  /* 0x000000020900780c */ /* 0x000fc40004701070 */
[----:B------:R-:W-:Y:S01]  /*07a0*/  @P3 LEA.HI R0, R9, R9, RZ, 0x1 ;  /* 0x0000000909003211 */ /* 0x000fe200078f08ff */
[----:B------:R-:W2:Y:S02]  /*07b0*/  FENCE.VIEW.ASYNC.S ;  /* 0x00000000000073c6 */ /* 0x000ea40000000000 */
[----:B--2---:R-:W2:Y:S01]  /*07c0*/  @!UP0 SYNCS.EXCH.64 URZ, [UR6+0x70], UR4 ;  /* 0x00007004063f85b2 */ /* 0x004ea20008000100 */
[----:B------:R-:W-:Y:S02]  /*07d0*/  @P3 SHF.R.S32.HI R0, RZ, 0x1, R0 ;  /* 0x00000001ff003819 */ /* 0x000fe40000011400 */
[----:B-1----:R-:W-:Y:S01]  /*07e0*/  ISETP.EQ.U32.AND P2, PT, R4, 0x1, PT ;  /* 0x000000010400780c */ /* 0x002fe20003f42070 */
[----:B------:R1:W0:Y:S01]  /*07f0*/  @!UP1 SYNCS.EXCH.64 URZ, [UR6+0x78], UR4 ;  /* 0x00007804063f95b2 */ /* 0x0002220008000100 */
[----:B------:R-:W-:Y:S01]  /*0800*/  NOP ;  /* 0x0000000000007918 */ /* 0x000fe20000000000 */
[----:B-1----:R-:W-:-:S06]  /*0810*/  UIMAD UR4, UR11, UR12, UR10 ;  /* 0x0000000c0b0472a4 */ /* 0x002fcc000f8e020a */
[----:B------:R-:W-:Y:S02]  /*0820*/  @P3 ISETP.NE.AND P4, PT, R0, UR4, PT ;  /* 0x0000000400003c0c */ /* 0x000fe4000bf85270 */
[----:B------:R-:W-:Y:S02]  /*0830*/  SEL R0, RZ, 0x1, !P0 ;  /* 0x00000001ff007807 */ /* 0x000fe40004000000 */
[----:B------:R-:W-:-:S04]  /*0840*/  @P3 SEL R17, RZ, 0x1, P4 ;  /* 0x00000001ff113807 */ /* 0x000fc80002000000 */
[----:B------:R-:W-:Y:S01]  /*0850*/  LOP3.LUT R17, R17, R0, RZ, 0xc0, !PT ;  /* 0x0000000011117212 */ /* 0x000fe200078ec0ff */
[----:B--2---:R-:W-:Y:S06]  /*0860*/  @!P2 BRA `(.L_x_3) ;  /* 0x000000000008a947 */ /* 0x004fec0003800000 */
[----:B0--34-:R-:W-:Y:S01]  /*0870*/  UCGABAR_ARV ;  /* 0x00000000000079c7 */ /* 0x019fe20008000000 */
[----:B------:R-:W-:Y:S05]  /*0880*/  BRA `(.L_x_4) ;  /* 0x0000000000047947 */ /* 0x000fea0003800000 */
.L_x_3:
[----:B0--34-:R-:W-:Y:S01]  /*0890*/  NOP ;  /* 0x0000000000007918 */ /* 0x019fe20000000000 */
.L_x_4:
[----:B------:R-:W-:Y:S01]  /*08a0*/  ULDC UR4, c[0x0][0x65c] ;  /* 0x0001970000047ab9 */ /* 0x000fe20000000800 */
[----:B------:R-:W-:Y:S01]  /*08b0*/  UMOV UR5, URZ ;  /* 0x0000003f00057c82 */ /* 0x000fe20008000000 */
[----:B------:R-:W-:-:S03]  /*08c0*/  UISETP.NE.AND UP0, UPT, UR4, 0x1, UPT ;  /* 0x000000010400788c */ /* 0x000fc6000bf05270 */
[----:B------:R-:W-:Y:S01]  /*08d0*/  UMOV UR4, UR13 ;  /* 0x0000000d00047c82 */ /* 0x000fe20008000000 */
[----:B------:R-:W-:Y:S02]  /*08e0*/  UP2UR UR46, UPR, URZ, 0x1 ;  /* 0x000000013f2e7883 */ /* 0x000fe40008000000 */
[----:B------:R-:W-:Y:S02]  /*08f0*/  PLOP3.LUT P0, PT, PT, PT, UP0, 0x80, 0x0 ;  /* 0x000000000000781c */ /* 0x000fe40003f0f008 */
[----:B------:R-:W-:Y:S02]  /*0900*/  PLOP3.LUT P3, PT, PT, PT, UP0, 0x80, 0x0 ;  /* 0x000000000000781c */ /* 0x000fe40003f6f008 */
[----:B------:R-:W-:Y:S01]  /*0910*/  PLOP3.LUT P5, PT, PT, PT, UP0, 0x80, 0x0 ;  /* 0x000000000000781c */ /* 0x000fe20003faf008 */
[----:B------:R-:W-:Y:S01]  /*0920*/  @UP0 ULDC UR14, c[0x0][0x10] ;  /* 0x00000400000e0ab9 */ /* 0x000fe20000000800 */
[----:B------:R-:W-:Y:S01]  /*0930*/  @UP0 UMOV UR6, UR10 ;  /* 0x0000000a00060c82 */ /* 0x000fe20008000000 */
[----:B------:R-:W-:Y:S01]  /*0940*/  @UP0 UMOV UR7, URZ ;  /* 0x0000003f00070c82 */ /* 0x000fe20008000000 */
[----:B------:R-:W-:Y:S01]  /*0950*/  PLOP3.LUT P4, PT, PT, PT, UP0, 0x80, 0x0 ;  /* 0x000000000000781c */ /* 0x000fe20003f8f008 */
[----:B------:R-:W-:-:S03]  /*0960*/  @UP0 UIMAD.WIDE.U32 UR14, UR13, UR14, UR6 ;  /* 0x0000000e0d0e02a5 */ /* 0x000fc6000f8e0006 */
[----:B------:R-:W-:Y:S01]  /*0970*/  @!UP0 ULDC UR7, c[0x0][0xc] ;  /* 0x0000030000078ab9 */ /* 0x000fe20000000800 */
[----:B------:R-:W-:Y:S01]  /*0980*/  @UP0 UMOV UR6, URZ ;  /* 0x0000003f00060c82 */ /* 0x000fe20008000000 */
[----:B------:R-:W-:Y:S01]  /*0990*/  @!UP0 UIMAD.WIDE.U32 UR4, UR10, UR7, UR4 ;  /* 0x000000070a0482a5 */ /* 0x000fe2000f8e0004 */
[----:B------:R-:W-:Y:S01]  /*09a0*/  IMAD.U32 R2, RZ, RZ, UR14 ;  /* 0x0000000eff027e24 */ /* 0x000fe2000f8e00ff */
[----:B------:R-:W-:Y:S02]  /*09b0*/  @UP0 UIADD3 UR6, UR15, UR6, URZ ;  /* 0x000000060f060290 */ /* 0x000fe4000fffe03f */
[----:B------:R-:W-:Y:S01]  /*09c0*/  MOV R3, UR15 ;  /* 0x0000000f00037c02 */ /* 0x000fe20008000f00 */
[----:B------:R-:W-:Y:S01]  /*09d0*/  @P0 IMAD.MOV.U32 R7, RZ, RZ, R2 ;  /* 0x000000ffff070224 */ /* 0x000fe200078e0002 */
[----:B------:R-:W-:Y:S01]  /*09e0*/  MOV R4, UR4 ;  /* 0x0000000400047c02 */ /* 0x000fe20008000f00 */
[----:B------:R-:W-:Y:S02]  /*09f0*/  IMAD.U32 R5, RZ, RZ, UR5 ;  /* 0x00000005ff057e24 */ /* 0x000fe4000f8e00ff */
[----:B------:R-:W-:-:S02]  /*0a00*/  IMAD.U32 R2, RZ, RZ, UR4 ;  /* 0x00000004ff027e24 */ /* 0x000fc4000f8e00ff */
[----:B------:R-:W-:Y:S02]  /*0a10*/  @P3 IMAD.U32 R6, RZ, RZ, UR6 ;  /* 0x00000006ff063e24 */ /* 0x000fe4000f8e00ff */
[----:B------:R-:W-:Y:S02]  /*0a20*/  @!P5 IMAD.MOV.U32 R6, RZ, RZ, R5 ;  /* 0x000000ffff06d224 */ /* 0x000fe400078e0005 */
[----:B------:R-:W-:Y:S02]  /*0a30*/  @!P4 IMAD.MOV.U32 R7, RZ, RZ, R2 ;  /* 0x000000ffff07c224 */ /* 0x000fe400078e0002 */
[----:B------:R-:W-:Y:S01]  /*0a40*/  IMAD.U32 R3, RZ, RZ, UR5 ;  /* 0x00000005ff037e24 */ /* 0x000fe2000f8e00ff */
[----:B------:R0:W-:Y:S04]  /*0a50*/  STL [R1+0x184], R6 ;  /* 0x0001840601007387 */ /* 0x0001e80000100800 */
[----:B------:R0:W-:Y:S01]  /*0a60*/  STL [R1+0x188], R7 ;  /* 0x0001880701007387 */ /* 0x0001e20000100800 */
[----:B------:R-:W-:Y:S05]  /*0a70*/  @!P2 BRA `(.L_x_5) ;  /* 0x00000000000ca947 */ /* 0x000fea0003800000 */
[----:B------:R-:W-:Y:S01]  /*0a80*/  UCGABAR_WAIT ;  /* 0x0000000000007dc7 */ /* 0x000fe20008000000 */
[----:B------:R-:W-:Y:S01]  /*0a90*/  CCTL.IVALL ;  /* 0x00000000ff00798f */ /* 0x000fe20002000000 */
[----:B------:R-:W-:Y:S05]  /*0aa0*/  BRA `(.L_x_6) ;  /* 0x0000000000047947 */ /* 0x000fea0003800000 */
.L_x_5:
[----:B------:R-:W-:Y:S06]  /*0ab0*/  BAR.SYNC.DEFER_BLOCKING 0x0 ;  /* 0x0000000000007b1d */ /* 0x000fec0000010000 */
.L_x_6:
[----:B------:R-:W-:Y:S05]  /*0ac0*/  @!P1 BRA `(.L_x_7) ;  /* 0x00000170007c9947 */ /* 0x000fea0003800000 */
[----:B------:R-:W-:-:S06]  /*0ad0*/  UISETP.GT.U32.AND UP0, UPT, UR16, 0x1, UPT ;  /* 0x000000011000788c */ /* 0x000fcc000bf04070 */
[----:B------:R-:W-:-:S13]  /*0ae0*/  PLOP3.LUT P0, PT, PT, PT, UP0, 0x80, 0x0 ;  /* 0x000000000000781c */ /* 0x000fda0003f0f008 */
[----:B------:R-:W-:Y:S05]  /*0af0*/  @P0 EXIT ;  /* 0x000000000000094d */ /* 0x000fea0003800000 */
[----:B------:R-:W-:Y:S01]  /*0b00*/  ULDC.64 UR4, c[0x0][0x650] ;  /* 0x0001940000047ab9 */ /* 0x000fe20000000a00 */
[----:B------:R-:W-:Y:S01]  /*0b10*/  UMOV UR41, 0xffffffff ;  /* 0xffffffff00297882 */ /* 0x000fe20000000000 */
[----:B------:R-:W-:Y:S01]  /*0b20*/  ISETP.GE.U32.AND P0, PT, R7, UR4, PT ;  /* 0x0000000407007c0c */ /* 0x000fe2000bf06070 */
[----:B------:R-:W-:Y:S01]  /*0b30*/  UMOV UR42, 0xffffffff ;  /* 0xffffffff002a7882 */ /* 0x000fe20000000000 */
[----:B------:R-:W-:Y:S01]  /*0b40*/  UMOV UR43, 0xffffffff ;  /* 0xffffffff002b7882 */ /* 0x000fe20000000000 */
[----:B------:R-:W-:Y:S02]  /*0b50*/  PRMT R0, RZ, 0x7610, R0 ;  /* 0x00007610ff007816 */ /* 0x000fe40000000000 */
[----:B------:R-:W-:-:S13]  /*0b60*/  ISETP.GE.U32.AND.EX P0, PT, R6, UR5, PT, P0 ;  /* 0x0000000506007c0c */ /* 0x000fda000bf06100 */
[----:B------:R-:W-:Y:S05]  /*0b70*/  @P0 BRA `(.L_x_8) ;  /* 0x0000000400480947 */ /* 0x000fea0003800000 */
[----:B------:R-:W-:Y:S01]  /*0b80*/  ULDC.64 UR16, c[0x0][0x628] ;  /* 0x00018a0000107ab9 */ /* 0x000fe20000000a00 */
[C---:B------:R-:W-:Y:S01]  /*0b90*/  R2UR UR19, R7.reuse ;  /* 0x00000000071372ca */ /* 0x040fe200000e0000 */
[----:B------:R-:W-:Y:S01]  /*0ba0*/  ULDC UR18, c[0x0][0x630] ;  /* 0x00018c0000127ab9 */ /* 0x000fe20000000800 */
[----:B------:R-:W-:Y:S02]  /*0bb0*/  ISETP.NE.U32.AND P0, PT, RZ, UR16, PT ;  /* 0x00000010ff007c0c */ /* 0x000fe4000bf05070 */
[----:B------:R-:W-:Y:S02]  /*0bc0*/  R2UR UR4, R7 ;  /* 0x00000000070472ca */ /* 0x000fe400000e0000 */
[----:B------:R-:W-:Y:S02]  /*0bd0*/  ISETP.NE.AND.EX P0, PT, RZ, UR17, PT, P0 ;  /* 0x00000011ff007c0c */ /* 0x000fe4000bf05300 */
[----:B------:R-:W-:-:S11]  /*0be0*/  R2UR UR5, R6 ;  /* 0x00000000060572ca */ /* 0x000fd600000e0000 */
[----:B------:R-:W-:Y:S05]  /*0bf0*/  @!P0 BRA `(.L_x_9) ;  /* 0x0000000000308947 */ /* 0x000fea0003800000 */
[----:B------:R-:W-:Y:S01]  /*0c00*/  R2UR UR4, R7 ;  /* 0x00000000070472ca */ /* 0x000fe200000e0000 */
[----:B------:R-:W-:Y:S01]  /*0c10*/  ULDC UR9, c[0x0][0x634] ;  /* 0x00018d0000097ab9 */ /* 0x000fe20000000800 */
[----:B------:R-:W-:-:S11]  /*0c20*/  R2UR UR13, R6 ;  /* 0x00000000060d72ca */ /* 0x000fd600000e0000 */
[----:B------:R-:W-:-:S04]  /*0c30*/  UIADD3 UR9, UP0, UR4, UR9, URZ ;  /* 0x0000000904097290 */ /* 0x000fc8000ff1e03f */
[----:B------:R-:W-:-:S04]  /*0c40*/  UIADD3.X UR13, URZ, UR13, URZ, UP0, !UPT ;  /* 0x0000000d3f0d7290 */ /* 0x000fc800087fe43f */
[----:B------:R-:W-:-:S04]  /*0c50*/  UIMAD.WIDE.U32 UR4, UR13, UR16, URZ ;  /* 0x000000100d0472a5 */ /* 0x000fc8000f8e003f */
[----:B------:R-:W-:Y:S02]  /*0c60*/  UIMAD.WIDE.U32 UR6, UP0, UR9, UR17, UR4 ;  /* 0x00000011090672a5 */ /* 0x000fe4000f800004 */
[----:B------:R-:W-:Y:S02]  /*0c70*/  UIMAD.WIDE.U32 UR4, UR9, UR16, URZ ;  /* 0x00000010090472a5 */ /* 0x000fe4000f8e003f */
[----:B------:R-:W-:Y:S02]  /*0c80*/  UIADD3.X UR15, URZ, URZ, URZ, UP0, !UPT ;  /* 0x0000003f3f0f7290 */ /* 0x000fe400087fe43f */
[----:B------:R-:W-:Y:S01]  /*0c90*/  UIADD3 URZ, UP0, UR5, UR6, URZ ;  /* 0x00000006053f7290 */ /* 0x000fe2000ff1e03f */
[----:B------:R-:W-:-:S03]  /*0ca0*/  UMOV UR14, UR7 ;  /* 0x00000007000e7c82 */ /* 0x000fc60008000000 */
[----:B------:R-:W-:-:S12]  /*0cb0*/  UIMAD.WIDE.U32.X UR4, UR13, UR17, UR14, UP0 ;  /* 0x000000110d0472a5 */ /* 0x000fd800080e040e */
.L_x_9:
[----:B------:R-:W-:Y:S01]  /*0cc0*/  USHF.R.U64 UR43, UR4, UR18, UR5 ;  /* 0x00000012042b7299 */ /* 0x000fe20008001205 */
[----:B------:R-:W-:Y:S01]  /*0cd0*/  R2UR UR7, R6 ;  /* 0x00000000060772ca */ /* 0x000fe200000e0000 */
[----:B------:R-:W-:Y:S02]  /*0ce0*/  USHF.R.U32.HI UR4, URZ, UR18, UR5 ;  /* 0x000000123f047299 */ /* 0x000fe40008011605 */
[----:B------:R-:W-:Y:S01]  /*0cf0*/  UIADD3 UR5, UP0, URZ, -UR43, URZ ;  /* 0x8000002b3f057290 */ /* 0x000fe2000ff1e03f */
[----:B------:R-:W-:Y:S01]  /*0d00*/  ULDC.64 UR14, c[0x0][0x620] ;  /* 0x00018800000e7ab9 */ /* 0x000fe20000000a00 */
[----:B------:R-:W-:Y:S02]  /*0d10*/  UMOV UR6, UR19 ;  /* 0x0000001300067c82 */ /* 0x000fe40008000000 */
[----:B------:R-:W-:Y:S01]  /*0d20*/  UIADD3.X UR4, URZ, ~UR4, URZ, UP0, !UPT ;  /* 0x800000043f047290 */ /* 0x000fe200087fe43f */
[----:B------:R-:W-:Y:S01]  /*0d30*/  ULDC UR9, c[0x0][0x618] ;  /* 0x0001860000097ab9 */ /* 0x000fe20000000800 */
[----:B------:R-:W-:-:S02]  /*0d40*/  UIMAD UR12, UR11, UR12, UR10 ;  /* 0x0000000c0b0c72a4 */ /* 0x000fc4000f8e020a */
[----:B------:R-:W-:Y:S02]  /*0d50*/  UIMAD UR4, UR4, UR14, URZ ;  /* 0x0000000e040472a4 */ /* 0x000fe4000f8e023f */
[----:B------:R-:W-:Y:S02]  /*0d60*/  UIMAD.WIDE.U32 UR6, UR5, UR14, UR6 ;  /* 0x0000000e050672a5 */ /* 0x000fe4000f8e0006 */
[----:B------:R-:W-:Y:S01]  /*0d70*/  UIMAD UR4, UR5, UR15, UR4 ;  /* 0x0000000f050472a4 */ /* 0x000fe2000f8e0204 */
[----:B------:R-:W-:Y:S01]  /*0d80*/  ULDC UR10, c[0x0][0x608] ;  /* 0x00018200000a7ab9 */ /* 0x000fe20000000800 */
[----:B------:R-:W-:Y:S02]  /*0d90*/  ULDC UR18, c[0x0][0x658] ;  /* 0x0001960000127ab9 */ /* 0x000fe40000000800 */
[----:B------:R-:W-:Y:S01]  /*0da0*/  UIADD3 UR7, UR7, UR4, URZ ;  /* 0x0000000407077290 */ /* 0x000fe2000fffe03f */
[----:B------:R-:W-:Y:S02]  /*0db0*/  UMOV UR11, 0xffffffff ;  /* 0xffffffff000b7882 */ /* 0x000fe40000000000 */
[----:B------:R-:W-:Y:S01]  /*0dc0*/  ULDC.64 UR4, c[0x0][0x640] ;  /* 0x0001900000047ab9 */ /* 0x000fe20000000a00 */
[----:B------:R-:W-:Y:S01]  /*0dd0*/  USHF.R.U64 UR16, UR6, UR9, UR7 ;  /* 0x0000000906107299 */ /* 0x000fe20008001207 */
[----:B------:R-:W-:Y:S01]  /*0de0*/  ISETP.NE.U32.AND P0, PT, RZ, UR4, PT ;  /* 0x00000004ff007c0c */ /* 0x000fe2000bf05070 */
[----:B------:R-:W-:-:S02]  /*0df0*/  USHF.R.U32.HI UR7, URZ, UR9, UR7 ;  /* 0x000000093f077299 */ /* 0x000fc40008011607 */
[----:B------:R-:W-:Y:S01]  /*0e00*/  USHF.L.U32 UR6, UR11, UR18, URZ ;  /* 0x000000120b067299 */ /* 0x000fe2000800063f */
[----:B------:R-:W-:Y:S01]  /*0e10*/  ISETP.NE.AND.EX P0, PT, RZ, UR5, PT, P0 ;  /* 0x00000005ff007c0c */ /* 0x000fe2000bf05300 */
[----:B------:R-:W-:Y:S02]  /*0e20*/  USHF.R.U64 UR22, UR16, UR10, UR7 ;  /* 0x0000000a10167299 */ /* 0x000fe40008001207 */
[----:B------:R-:W-:Y:S02]  /*0e30*/  USHF.R.U32.HI UR7, URZ, UR10, UR7 ;  /* 0x0000000a3f077299 */ /* 0x000fe40008011607 */
[----:B------:R-:W-:Y:S02]  /*0e40*/  UISETP.NE.AND UP1, UPT, UR46, URZ, UPT ;  /* 0x0000003f2e00728c */ /* 0x000fe4000bf25270 */
[----:B------:R-:W-:Y:S01]  /*0e50*/  USHF.R.U64 UR23, UR22, UR18, UR7 ;  /* 0x0000001216177299 */ /* 0x000fe20008001207 */
[----:B------:R-:W-:Y:S01]  /*0e60*/  ULDC UR17, c[0x0][0x600] ;  /* 0x0001800000117ab9 */ /* 0x000fe20000000800 */
[----:B------:R-:W-:-:S02]  /*0e70*/  ULOP3.LUT UR13, URZ, UR6, URZ, 0x33, !UPT ;  /* 0x000000063f0d7292 */ /* 0x000fc4000f8e333f */
[----:B------:R-:W-:Y:S02]  /*0e80*/  UIADD3 UR15, UR17, -0x1, URZ ;  /* 0xffffffff110f7890 */ /* 0x000fe4000fffe03f */
[----:B------:R-:W-:Y:S02]  /*0e90*/  USEL UR12, UR8, UR12, !UP1 ;  /* 0x0000000c080c7287 */ /* 0x000fe4000c800000 */
[----:B------:R-:W-:Y:S01]  /*0ea0*/  USHF.R.U32.HI UR7, URZ, UR18, UR7 ;  /* 0x000000123f077299 */ /* 0x000fe20008011607 */
[----:B------:R-:W-:Y:S01]  /*0eb0*/  ULDC UR19, c[0x0][0x648] ;  /* 0x0001920000137ab9 */ /* 0x000fe20000000800 */
[----:B------:R-:W-:Y:S01]  /*0ec0*/  ULDC UR20, c[0x0][0x638] ;  /* 0x00018e0000147ab9 */ /* 0x000fe20000000800 */
[----:B------:R-:W-:Y:S01]  /*0ed0*/  UMOV UR21, 0x1 ;  /* 0x0000000100157882 */ /* 0x000fe20000000000 */
[----:B------:R-:W-:Y:S01]  /*0ee0*/  UMOV UR6, UR23 ;  /* 0x0000001700067c82 */ /* 0x000fe20008000000 */
[----:B------:R-:W-:Y:S07]  /*0ef0*/  @!P0 BRA `(.L_x_10) ;  /* 0x0000000000308947 */ /* 0x000fee0003800000 */
[----:B------:R-:W-:Y:S02]  /*0f00*/  ULDC UR10, c[0x0][0x64c] ;  /* 0x00019300000a7ab9 */ /* 0x000fe40000000800 */
        /* <DEDUP_REMOVED lines=8> */
[----:B------:R-:W-:-:S07]  /*0f90*/  UIMAD.WIDE.U32.X UR4, UR14, UR5, UR10, UP0 ;  /* 0x000000050e0472a5 */ /* 0x000fce00080e040a */
[----:B------:R-:W-:Y:S01]  /*0fa0*/  UMOV UR6, UR4 ;  /* 0x0000000400067c82 */ /* 0x000fe20008000000 */
[----:B------:R-:W-:-:S05]  /*0fb0*/  UMOV UR7, UR5 ;  /* 0x0000000500077c82 */ /* 0x000fca0008000000 */
.L_x_10:
[----:B------:R-:W-:Y:S01]  /*0fc0*/  USHF.R.U64 UR5, UR6, UR19, UR7 ;  /* 0x0000001306057299 */ /* 0x000fe20008001207 */
[----:B------:R-:W-:Y:S01]  /*0fd0*/  IMAD.MOV.U32 R0, RZ, RZ, 0x1 ;  /* 0x00000001ff007424 */ /* 0x000fe200078e00ff */
[----:B------:R-:W-:Y:S02]  /*0fe0*/  USHF.L.U32 UR4, UR21, UR18, URZ ;  /* 0x0000001215047299 */ /* 0x000fe4000800063f */
[----:B------:R-:W-:Y:S02]  /*0ff0*/  ULOP3.LUT UR13, UR22, UR13, URZ, 0xc0, !UPT ;  /* 0x0000000d160d7292 */ /* 0x000fe4000f8ec03f */
[----:B------:R-:W-:Y:S02]  /*1000*/  UIADD3 UR6, -UR5, URZ, URZ ;  /* 0x0000003f05067290 */ /* 0x000fe4000fffe13f */
[----:B------:R-:W-:Y:S02]  /*1010*/  UIMAD UR13, UR4, UR5, UR13 ;  /* 0x00000005040d72a4 */ /* 0x000fe4000f8e020d */
[----:B------:R-:W-:-:S02]  /*1020*/  ULOP3.LUT UR15, UR16, UR15, URZ, 0xc0, !UPT ;  /* 0x0000000f100f7292 */ /* 0x000fc4000f8ec03f */
[----:B------:R-:W-:Y:S01]  /*1030*/  UIMAD UR4, UR6, UR20, UR23 ;  /* 0x00000014060472a4 */ /* 0x000fe2000f8e0217 */
[----:B------:R-:W-:Y:S01]  /*1040*/  ULDC UR5, c[0x0][0x610] ;  /* 0x0001840000057ab9 */ /* 0x000fe20000000800 */
[----:B------:R-:W-:Y:S02]  /*1050*/  UISETP.NE.AND UP0, UPT, UR46, URZ, UPT ;  /* 0x0000003f2e00728c */ /* 0x000fe4000bf05270 */
[----:B------:R-:W-:Y:S02]  /*1060*/  UIMAD UR12, UR13, UR5, UR12 ;  /* 0x000000050d0c72a4 */ /* 0x000fe4000f8e020c */
[----:B------:R-:W-:-:S04]  /*1070*/  UIMAD UR4, UR4, UR17, UR15 ;  /* 0x00000011040472a4 */ /* 0x000fc8000f8e020f */
[----:B------:R-:W-:Y:S02]  /*1080*/  USEL UR42, UR4, UR12, !UP0 ;  /* 0x0000000c042a7287 */ /* 0x000fe4000c000000 */
[----:B------:R-:W-:-:S12]  /*1090*/  USEL UR41, UR12, UR4, !UP0 ;  /* 0x000000040c297287 */ /* 0x000fd8000c000000 */
.L_x_8:
[----:B------:R-:W-:-:S08]  /*10a0*/  NOP ;  /* 0x0000000000007918 */ /* 0x000fd00000000000 */
[----:B------:R-:W1:Y:S02]  /*10b0*/  USETMAXREG.TRY_ALLOC.CTAPOOL UP0, 0xf0 ;  /* 0x000000f0000079c8 */ /* 0x000e640008000600 */
[----:B-1----:R-:W-:-:S13]  /*10c0*/  PLOP3.LUT P0, PT, PT, PT, UP0, 0x80, 0x0 ;  /* 0x000000000000781c */ /* 0x002fda0003f0f008 */
[----:B------:R-:W-:Y:S05]  /*10d0*/  @!P0 BRA `(.L_x_8) ;  /* 0xfffffffc00f08947 */ /* 0x000fea000383ffff */
[----:B------:R-:W-:Y:S01]  /*10e0*/  ULDC.64 UR4, c[0x0][0x598] ;  /* 0x0001660000047ab9 */ /* 0x000fe20000000a00 */
[----:B------:R-:W-:Y:S01]  /*10f0*/  ULDC.64 UR36, c[0x0][0x208] ;  /* 0x0000820000247ab9 */ /* 0x000fe20000000a00 */
[----:B------:R-:W-:-:S04]  /*1100*/  ISETP.NE.U32.AND P0, PT, RZ, UR4, PT ;  /* 0x00000004ff007c0c */ /* 0x000fc8000bf05070 */
[----:B------:R-:W-:-:S13]  /*1110*/  ISETP.NE.AND.EX P0, PT, RZ, UR5, PT, P0 ;  /* 0x00000005ff007c0c */ /* 0x000fda000bf05300 */
[----:B------:R-:W-:Y:S05]  /*1120*/  @!P0 BRA `(.L_x_11) ;  /* 0x00000000001c8947 */ /* 0x000fea0003800000 */
[----:B------:R-:W1:Y:S02]  /*1130*/  LDC.64 R2, c[0x0][0x598] ;  /* 0x00016600ff027b82 */ /* 0x000e640000000a00 */
[----:B-1----:R-:W2:Y:S02]  /*1140*/  LDG.E.64 R2, desc[UR36][R2.64] ;  /* 0x0000002402027981 */ /* 0x002ea4000c1e1b00 */
[----:B--2---:R-:W-:-:S04]  /*1150*/  ISETP.NE.U32.AND P0, PT, R2, RZ, PT ;  /* 0x000000ff0200720c */ /* 0x004fc80003f05070 */
[----:B------:R-:W-:-:S13]  /*1160*/  ISETP.NE.AND.EX P0, PT, R3, RZ, PT, P0 ;  /* 0x000000ff0300720c */ /* 0x000fda0003f05300 */
[----:B------:R-:W-:Y:S05]  /*1170*/  @!P0 BRA `(.L_x_11) ;  /* 0x0000000000088947 */ /* 0x000fea0003800000 */
[----:B------:R1:W5:Y:S01]  /*1180*/  LD.E R2, desc[UR36][R2.64] ;  /* 0x0000002402027980 */ /* 0x000362000c101900 */
[----:B------:R-:W-:Y:S05]  /*1190*/  BRA `(.L_x_12) ;  /* 0x0000000000247947 */ /* 0x000fea0003800000 */
.L_x_11:
[----:B------:R-:W-:Y:S02]  /*11a0*/  ULDC.64 UR4, c[0x0][0x588] ;  /* 0x0001620000047ab9 */ /* 0x000fe40000000a00 */
[----:B------:R-:W-:-:S04]  /*11b0*/  ISETP.NE.U32.AND P0, PT, RZ, UR4, PT ;  /* 0x00000004ff007c0c */ /* 0x000fc8000bf05070 */
[----:B------:R-:W-:-:S13]  /*11c0*/  ISETP.NE.AND.EX P0, PT, RZ, UR5, PT, P0 ;  /* 0x00000005ff007c0c */ /* 0x000fda000bf05300 */
[----:B------:R-:W-:Y:S05]  /*11d0*/  @!P0 BRA `(.L_x_13) ;  /* 0x00000000000c8947 */ /* 0x000fea0003800000 */
[----:B------:R-:W1:Y:S02]  /*11e0*/  LDC.64 R2, c[0x0][0x588] ;  /* 0x00016200ff027b82 */ /* 0x000e640000000a00 */
[----:B-1----:R2:W5:Y:S01]  /*11f0*/  LDG.E R2, desc[UR36][R2.64] ;  /* 0x0000002402027981 */ /* 0x002562000c1e1900 */
[----:B------:R-:W-:Y:S05]  /*1200*/  BRA `(.L_x_12) ;  /* 0x0000000000087947 */ /* 0x000fea0003800000 */
.L_x_13:
[----:B------:R-:W-:Y:S02]  /*1210*/  ULDC UR4, c[0x0][0x580] ;  /* 0x0001600000047ab9 */ /* 0x000fe40000000800 */
[----:B------:R-:W-:-:S07]  /*1220*/  MOV R2, UR4 ;  /* 0x0000000400027c02 */ /* 0x000fce0008000f00 */
.L_x_12:
[----:B------:R-:W-:Y:S02]  /*1230*/  ULDC.64 UR4, c[0x0][0x5a0] ;  /* 0x0001680000047ab9 */ /* 0x000fe40000000a00 */
[----:B------:R-:W-:-:S04]  /*1240*/  ISETP.NE.U32.AND P0, PT, RZ, UR4, PT ;  /* 0x00000004ff007c0c */ /* 0x000fc8000bf05070 */
[----:B------:R-:W-:-:S13]  /*1250*/  ISETP.NE.AND.EX P0, PT, RZ, UR5, PT, P0 ;  /* 0x00000005ff007c0c */ /* 0x000fda000bf05300 */
[----:B------:R-:W-:Y:S05]  /*1260*/  @!P0 BRA `(.L_x_14) ;  /* 0x00000000001c8947 */ /* 0x000fea0003800000 */
[----:B------:R-:W3:Y:S02]  /*1270*/  LDC.64 R4, c[0x0][0x5a0] ;  /* 0x00016800ff047b82 */ /* 0x000ee40000000a00 */
[----:B---3--:R-:W3:Y:S02]  /*1280*/  LDG.E.64 R4, desc[UR36][R4.64] ;  /* 0x0000002404047981 */ /* 0x008ee4000c1e1b00 */
[----:B---3--:R-:W-:-:S04]  /*1290*/  ISETP.NE.U32.AND P0, PT, R4, RZ, PT ;  /* 0x000000ff0400720c */ /* 0x008fc80003f05070 */
[----:B------:R-:W-:-:S13]  /*12a0*/  ISETP.NE.AND.EX P0, PT, R5, RZ, PT, P0 ;  /* 0x000000ff0500720c */ /* 0x000fda0003f05300 */
[----:B------:R-:W-:Y:S05]  /*12b0*/  @!P0 BRA `(.L_x_14) ;  /* 0x0000000000088947 */ /* 0x000fea0003800000 */
[----:B------:R3:W5:Y:S01]  /*12c0*/  LD.E R16, desc[UR36][R4.64] ;  /* 0x0000002404107980 */ /* 0x000762000c101900 */
[----:B------:R-:W-:Y:S05]  /*12d0*/  BRA `(.L_x_15) ;  /* 0x0000000000247947 */ /* 0x000fea0003800000 */
.L_x_14:
[----:B------:R-:W-:Y:S02]  /*12e0*/  ULDC.64 UR4, c[0x0][0x590] ;  /* 0x0001640000047ab9 */ /* 0x000fe40000000a00 */
[----:B------:R-:W-:-:S04]  /*12f0*/  ISETP.NE.U32.AND P0, PT, RZ, UR4, PT ;  /* 0x00000004ff007c0c */ /* 0x000fc8000bf05070 */
[----:B------:R-:W-:-:S13]  /*1300*/  ISETP.NE.AND.EX P0, PT, RZ, UR5, PT, P0 ;  /* 0x00000005ff007c0c */ /* 0x000fda000bf05300 */
[----:B------:R-:W-:Y:S05]  /*1310*/  @!P0 BRA `(.L_x_16) ;  /* 0x00000000000c8947 */ /* 0x000fea0003800000 */
[----:B------:R-:W3:Y:S02]  /*1320*/  LDC.64 R4, c[0x0][0x590] ;  /* 0x00016400ff047b82 */ /* 0x000ee40000000a00 */
[----:B---3--:R4:W5:Y:S01]  /*1330*/  LDG.E R16, desc[UR36][R4.64] ;  /* 0x0000002404107981 */ /* 0x008962000c1e1900 */
[----:B------:R-:W-:Y:S05]  /*1340*/  BRA `(.L_x_15) ;  /* 0x0000000000087947 */ /* 0x000fea0003800000 */
.L_x_16:
[----:B------:R-:W-:Y:S02]  /*1350*/  ULDC UR4, c[0x0][0x584] ;  /* 0x0001610000047ab9 */ /* 0x000fe40000000800 */
[----:B------:R-:W-:-:S07]  /*1360*/  IMAD.U32 R16, RZ, RZ, UR4 ;  /* 0x00000004ff107e24 */ /* 0x000fce000f8e00ff */
.L_x_15:
[----:B------:R-:W-:-:S13]  /*1370*/  LOP3.LUT P0, RZ, R0, 0xff, RZ, 0xc0, !PT ;  /* 0x000000ff00ff7812 */ /* 0x000fda000780c0ff */
[----:B------:R-:W-:Y:S05]  /*1380*/  @!P0 EXIT ;  /* 0x000000000000894d */ /* 0x000fea0003800000 */
[----:B------:R-:W-:Y:S01]  /*1390*/  ULDC UR4, c[0x0][0x28c] ;  /* 0x0000a30000047ab9 */ /* 0x000fe20000000800 */
[----:B------:R-:W-:Y:S01]  /*13a0*/  UMOV UR38, URZ ;  /* 0x0000003f00267c82 */ /* 0x000fe20008000000 */
[----:B------:R-:W-:Y:S01]  /*13b0*/  UIADD3 UR4, UR4, 0x1f, URZ ;  /* 0x0000001f04047890 */ /* 0x000fe2000fffe03f */
[----:B------:R-:W-:-:S03]  /*13c0*/  UMOV UR39, URZ ;  /* 0x0000003f00277c82 */ /* 0x000fc60008000000 */
[----:B------:R-:W-:-:S04]  /*13d0*/  USHF.R.S32.HI UR5, URZ, 0x1f, UR4 ;  /* 0x0000001f3f057899 */ /* 0x000fc80008011404 */
[----:B------:R-:W-:-:S04]  /*13e0*/  ULEA.HI UR5, UR5, UR4, URZ, 0x5 ;  /* 0x0000000405057291 */ /* 0x000fc8000f8f283f */
[----:B------:R-:W-:-:S12]  /*13f0*/  USHF.R.S32.HI UR44, URZ, 0x5, UR5 ;  /* 0x000000053f2c7899 */ /* 0x000fd80008011405 */
.L_x_608:
[----:B------:R-:W0:Y:S01]  /*1400*/  S2R R0, SR_TID.X ;  /* 0x0000000000007919 */ /* 0x000e220000002100 */
[----:B-1----:R-:W1:Y:S01]  /*1410*/  S2UR UR6, SR_CgaCtaId ;  /* 0x00000000000679c3 */ /* 0x002e620000008800 */
[----:B------:R-:W-:Y:S02]  /*1420*/  UMOV UR45, 0x400 ;  /* 0x00000400002d7882 */ /* 0x000fe40000000000 */
[----:B-1----:R-:W-:Y:S01]  /*1430*/  ULEA UR45, UR6, UR45, 0x18 ;  /* 0x0000002d062d7291 */ /* 0x002fe2000f8ec03f */
[----:B0-----:R-:W-:-:S04]  /*1440*/  LOP3.LUT R0, R0, 0x80, RZ, 0xc0, !PT ;  /* 0x0000008000007812 */ /* 0x001fc800078ec0ff */
[----:B------:R-:W-:-:S06]  /*1450*/  SHF.R.U32.HI R0, RZ, 0x7, R0 ;  /* 0x00000007ff007819 */ /* 0x000fcc0000011600 */
[----:B------:R-:W0:Y:S02]  /*1460*/  SHFL.IDX PT, R0, R0, RZ, 0x1f ;  /* 0x00001fff00007589 */ /* 0x000e2400000e0000 */
[----:B0-----:R-:W-:-:S13]  /*1470*/  R2UR UR4, R0 ;  /* 0x00000000000472ca */ /* 0x001fda00000e0000 */
[----:B------:R-:W-:-:S04]  /*1480*/  ULEA.HI UR5, UR4, UR4, URZ, 0x1 ;  /* 0x0000000404057291 */ /* 0x000fc8000f8f083f */
[----:B------:R-:W-:-:S04]  /*1490*/  ULOP3.LUT UR5, UR5, 0xffffe, URZ, 0xc0, !UPT ;  /* 0x000ffffe05057892 */ /* 0x000fc8000f8ec03f */
[----:B------:R-:W-:-:S03]  /*14a0*/  UIADD3 UR5, UR4, -UR5, URZ ;  /* 0x8000000504057290 */ /* 0x000fc6000fffe03f */
[----:B------:R-:W-:Y:S01]  /*14b0*/  ULDC UR4, c[0x0][0x28c] ;  /* 0x0000a30000047ab9 */ /* 0x000fe20000000800 */
[----:B------:R-:W-:Y:S01]  /*14c0*/  ULEA UR5, UR5, UR45, 0xc ;  /* 0x0000002d05057291 */ /* 0x000fe2000f8e603f */
[----:B------:R-:W-:-:S03]  /*14d0*/  ISETP.LT.AND P0, PT, RZ, UR4, PT ;  /* 0x00000004ff007c0c */ /* 0x000fc6000bf01270 */
[----:B------:R-:W-:-:S04]  /*14e0*/  UIADD3 UR5, UR5, 0x180, URZ ;  /* 0x0000018005057890 */ /* 0x000fc8000fffe03f */
[----:B------:R-:W-:-:S04]  /*14f0*/  USHF.R.U32.HI UR5, URZ, 0x4, UR5 ;  /* 0x000000043f057899 */ /* 0x000fc80008011605 */
[----:B------:R-:W-:Y:S02]  /*1500*/  ULOP3.LUT UR47, UR5, 0x3fff, URZ, 0xc0, !UPT ;  /* 0x00003fff052f7892 */ /* 0x000fe4000f8ec03f */
[----:B---3-5:R-:W-:Y:S10]  /*1510*/  @P0 BRA `(.L_x_17) ;  /* 0x0000000000400947 */ /* 0x028ff40003800000 */
[----:B------:R-:W-:Y:S01]  /*1520*/  MOV R0, 0x0 ;  /* 0x0000000000007802 */ /* 0x000fe20000000f00 */
[----:B------:R-:W-:Y:S01]  /*1530*/  ULDC.64 UR4, c[0x4][0x68] ;  /* 0x01001a0000047ab9 */ /* 0x000fe20000000a00 */
[----:B------:R-:W-:Y:S01]  /*1540*/  ULDC.64 UR6, c[0x4][0x8] ;  /* 0x0100020000067ab9 */ /* 0x000fe20000000a00 */
[----:B---34-:R-:W-:Y:S01]  /*1550*/  IMAD.U32 R4, RZ, RZ, UR4 ;  /* 0x00000004ff047e24 */ /* 0x018fe2000f8e00ff */
[----:B------:R0:W1:Y:S01]  /*1560*/  LDC.64 R14, c[0x4][R0] ;  /* 0x01000000000e7b82 */ /* 0x0000620000000a00 */
[----:B------:R-:W-:Y:S01]  /*1570*/  IMAD.U32 R5, RZ, RZ, UR5 ;  /* 0x00000005ff057e24 */ /* 0x000fe2000f8e00ff */
[----:B------:R-:W-:Y:S01]  /*1580*/  ULDC.64 UR4, c[0x4][0x70] ;  /* 0x01001c0000047ab9 */ /* 0x000fe20000000a00 */
[----:B------:R-:W-:Y:S01]  /*1590*/  IMAD.U32 R10, RZ, RZ, UR6 ;  /* 0x00000006ff0a7e24 */ /* 0x000fe2000f8e00ff */
[----:B------:R-:W-:Y:S01]  /*15a0*/  MOV R7, UR5 ;  /* 0x0000000500077c02 */ /* 0x000fe20008000f00 */
[----:B------:R-:W-:Y:S01]  /*15b0*/  IMAD.U32 R6, RZ, RZ, UR4 ;  /* 0x00000004ff067e24 */ /* 0x000fe2000f8e00ff */
[----:B------:R-:W-:Y:S01]  /*15c0*/  MOV R13, RZ ;  /* 0x000000ff000d7202 */ /* 0x000fe20000000f00 */
[----:B------:R-:W-:-:S02]  /*15d0*/  IMAD.U32 R11, RZ, RZ, UR7 ;  /* 0x00000007ff0b7e24 */ /* 0x000fc4000f8e00ff */
[----:B------:R-:W-:Y:S02]  /*15e0*/  IMAD.MOV.U32 R8, RZ, RZ, 0x1e1 ;  /* 0x000001e1ff087424 */ /* 0x000fe400078e00ff */
[----:B0-----:R-:W-:-:S07]  /*15f0*/  IMAD.MOV.U32 R12, RZ, RZ, 0x1 ;  /* 0x00000001ff0c7424 */ /* 0x001fce00078e00ff */
[----:B------:R-:W-:-:S07]  /*1600*/  LEPC R20, `(.L_x_17) ;  /* 0x000000001014794e */ /* 0x000fce0000000000 */
[----:B-12--5:R-:W-:Y:S05]  /*1610*/  CALL.ABS.NOINC R14 ;  /* 0x000000000e007343 */ /* 0x026fea0003c00000 */
.L_x_17:
[----:B------:R-:W-:-:S06]  /*1620*/  ULOP3.LUT UR4, UR40, 0x1, URZ, 0xfc, !UPT ;  /* 0x0000000128047892 */ /* 0x000fcc000f8efc3f */
[----:B------:R-:W-:-:S05]  /*1630*/  IMAD.U32 R0, RZ, RZ, UR4 ;  /* 0x00000004ff007e24 */ /* 0x000fca000f8e00ff */
[----:B------:R-:W-:-:S13]  /*1640*/  ISETP.NE.AND P0, PT, R0, 0x3, PT ;  /* 0x000000030000780c */ /* 0x000fda0003f05270 */
[----:B------:R-:W-:Y:S05]  /*1650*/  @!P0 BRA `(.L_x_18) ;  /* 0x0000000000048947 */ /* 0x000fea0003800000 */
[----:B------:R-:W-:Y:S01]  /*1660*/  BPT.TRAP 0x1 ;  /* 0x000000040000795c */ /* 0x000fe20000300000 */
.L_x_18:
[----:B--2---:R-:W-:Y:S02]  /*1670*/  IMAD.U32 R3, RZ, RZ, UR39 ;  /* 0x00000027ff037e24 */ /* 0x004fe4000f8e00ff */
[----:B------:R-:W-:-:S03]  /*1680*/  IMAD.U32 R0, RZ, RZ, UR38 ;  /* 0x00000026ff007e24 */ /* 0x000fc6000f8e00ff */
[----:B------:R-:W-:Y:S02]  /*1690*/  LEA R3, R3, UR45, 0x3 ;  /* 0x0000002d03037c11 */ /* 0x000fe4000f8e18ff */
[----:B------:R-:W-:-:S04]  /*16a0*/  SHF.L.U32 R0, R0, 0x1f, RZ ;  /* 0x0000001f00007819 */ /* 0x000fc800000006ff */
[----:B------:R0:W1:Y:S01]  /*16b0*/  SYNCS.PHASECHK.TRANS64.TRYWAIT P1, [R3+URZ], R0 ;  /* 0x00000000030075a7 */ /* 0x000062000802017f */
[----:B------:R-:W-:Y:S05]  /*16c0*/  @!P0 BRA `(.L_x_19) ;  /* 0x0000000000048947 */ /* 0x000fea0003800000 */
[----:B------:R-:W-:Y:S01]  /*16d0*/  BPT.TRAP 0x1 ;  /* 0x000000040000795c */ /* 0x000fe20000300000 */
.L_x_19:
[----:B-1----:R-:W-:Y:S05]  /*16e0*/  @P1 BRA `(.L_x_20) ;  /* 0x0000000000081947 */ /* 0x002fea0003800000 */
[----:B------:R-:W1:Y:S02]  /*16f0*/  SYNCS.PHASECHK.TRANS64.TRYWAIT P1, [R3+URZ], R0 ;  /* 0x00000000030075a7 */ /* 0x000e64000802017f */
[----:B-1----:R-:W-:Y:S05]  /*1700*/  @!P1 BRA `(.L_x_21) ;  /* 0x0000017c00809947 */ /* 0x002fea0003800000 */
.L_x_20:
[----:B------:R-:W-:-:S04]  /*1710*/  UISETP.LT.AND UP0, UPT, UR44, 0x1, UPT ;  /* 0x000000012c00788c */ /* 0x000fc8000bf01270 */
[----:B------:R-:W-:-:S06]  /*1720*/  USEL UR4, UR44, 0x1, UP0 ;  /* 0x000000012c047887 */ /* 0x000fcc0008000000 */
[----:B---34-:R-:W-:Y:S01]  /*1730*/  IMAD.U32 R5, RZ, RZ, UR4 ;  /* 0x00000004ff057e24 */ /* 0x018fe2000f8e00ff */
[----:B------:R-:W-:Y:S05]  /*1740*/  WARPSYNC.ALL ;  /* 0x0000000000007948 */ /* 0x000fea0003800000 */
[----:B------:R-:W-:-:S04]  /*1750*/  IADD3 R5, -R5, UR44, RZ ;  /* 0x0000002c05057c10 */ /* 0x000fc8000fffe1ff */
[----:B------:R-:W-:Y:S01]  /*1760*/  ISETP.GE.AND P1, PT, R5, 0x1, PT ;  /* 0x000000010500780c */ /* 0x000fe20003f26270 */
[----:B------:R-:W-:Y:S01]  /*1770*/  UIADD3 UR4, UR45, 0x24180, URZ ;  /* 0x000241802d047890 */ /* 0x000fe2000fffe03f */
[----:B------:R-:W-:Y:S01]  /*1780*/  WARPGROUP.ARRIVE ;  /* 0x00000000000079c5 */ /* 0x000fe20000000000 */
[----:B------:R-:W-:Y:S01]  /*1790*/  UMOV UR9, 0x80000020 ;  /* 0x8000002000097882 */ /* 0x000fe20000000000 */
[----:B------:R-:W-:Y:S01]  /*17a0*/  UMOV UR11, 0x80000020 ;  /* 0x80000020000b7882 */ /* 0x000fe20000000000 */
[----:B------:R-:W-:-:S04]  /*17b0*/  USHF.R.U32.HI UR4, URZ, 0x4, UR4 ;  /* 0x000000043f047899 */ /* 0x000fc80008011604 */
[----:B------:R-:W-:Y:S02]  /*17c0*/  ULOP3.LUT UR5, UR4, 0x3fff, URZ, 0xc0, !UPT ;  /* 0x00003fff04057892 */ /* 0x000fe4000f8ec03f */
[----:B------:R-:W-:Y:S02]  /*17d0*/  ULOP3.LUT UR4, UR47, 0x10000, URZ, 0xfc, !UPT ;  /* 0x000100002f047892 */ /* 0x000fe4000f8efc3f */
[----:B------:R-:W-:Y:S02]  /*17e0*/  ULOP3.LUT UR5, UR5, 0x10000, URZ, 0xfc, !UPT ;  /* 0x0001000005057892 */ /* 0x000fe4000f8efc3f */
[----:B------:R-:W-:Y:S02]  /*17f0*/  UIMAD UR6, UR39, 0x600, UR4 ;  /* 0x00000600270678a4 */ /* 0x000fe4000f8e0204 */
[----:B------:R-:W-:-:S05]  /*1800*/  UIMAD UR7, UR39, 0x300, UR5 ;  /* 0x00000300270778a4 */ /* 0x000fca000f8e0205 */
[----:B------:R-:W-:Y:S02]  /*1810*/  UMOV UR8, UR6 ;  /* 0x0000000600087c82 */ /* 0x000fe40008000000 */
[----:B------:R-:W-:Y:S02]  /*1820*/  UMOV UR10, UR7 ;  /* 0x00000007000a7c82 */ /* 0x000fe40008000000 */
[----:B------:R-:W-:Y:S01]  /*1830*/  HGMMA.64x192x16.F32 R104, gdesc[UR8], RZ, !UPT, gsb0 ;  /* 0x02e00000086879f0 */ /* 0x000fe2000c0008ff */
[----:B------:R-:W-:Y:S01]  /*1840*/  UIADD3 UR8, UR6, 0x200, URZ ;  /* 0x0000020006087890 */ /* 0x000fe2000fffe03f */
[----:B------:R-:W-:Y:S01]  /*1850*/  UMOV UR9, 0x80000020 ;  /* 0x8000002000097882 */ /* 0x000fe20000000000 */
[----:B------:R-:W-:Y:S02]  /*1860*/  WARPGROUP.DEPBAR.LE gsb0, 0x0 ;  /* 0x00008000000079c5 */ /* 0x000fe40000010000 */
[----:B------:R-:W-:Y:S01]  /*1870*/  IMAD.MOV.U32 R84, RZ, RZ, R120 ;  /* 0x000000ffff547224 */ /* 0x000fe200078e0078 */
[----:B------:R-:W-:Y:S01]  /*1880*/  MOV R80, R124 ;  /* 0x0000007c00507202 */ /* 0x000fe20000000f00 */
        /* <DEDUP_REMOVED lines=29> */
[----:B01----:R-:W-:Y:S01]  /*1a60*/  MOV R0, R199 ;  /* 0x000000c700007202 */ /* 0x003fe20000000f00 */
        /* <DEDUP_REMOVED lines=8> */
[----:B------:R-:W-:-:S02]  /*1af0*/  IMAD.MOV.U32 R59, RZ, RZ, R145 ;  /* 0x000000ffff3b7224 */ /* 0x000fc400078e0091 */
[----:B------:R-:W-:Y:S02]  /*1b00*/  IMAD.MOV.U32 R58, RZ, RZ, R146 ;  /* 0x000000ffff3a7224 */ /* 0x000fe400078e0092 */
[----:B------:R-:W-:Y:S02]  /*1b10*/  IMAD.MOV.U32 R57, RZ, RZ, R147 ;  /* 0x000000ffff397224 */ /* 0x000fe400078e0093 */
[----:B------:R-:W-:Y:S02]  /*1b20*/  IMAD.MOV.U32 R56, RZ, RZ, R148 ;  /* 0x000000ffff387224 */ /* 0x000fe400078e0094 */
[----:B------:R-:W-:Y:S02]  /*1b30*/  IMAD.MOV.U32 R54, RZ, RZ, R150 ;  /* 0x000000ffff367224 */ /* 0x000fe400078e0096 */
[----:B------:R-:W-:Y:S02]  /*1b40*/  IMAD.MOV.U32 R53, RZ, RZ, R151 ;  /* 0x000000ffff357224 */ /* 0x000fe400078e0097 */
        /* <DEDUP_REMOVED lines=27> */
[----:B------:R-:W-:Y:S01]  /*1d00*/  IMAD.MOV.U32 R18, RZ, RZ, R186 ;  /* 0x000000ffff127224 */ /* 0x000fe200078e00ba */
[----:B------:R-:W-:Y:S01]  /*1d10*/  MOV R219, R21 ;  /* 0x0000001500db7202 */ /* 0x000fe20000000f00 */
[----:B------:R-:W-:Y:S02]  /*1d20*/  IMAD.MOV.U32 R15, RZ, RZ, R187 ;  /* 0x000000ffff0f7224 */ /* 0x000fe400078e00bb */
[----:B------:R-:W-:Y:S02]  /*1d30*/  IMAD.MOV.U32 R14, RZ, RZ, R188 ;  /* 0x000000ffff0e7224 */ /* 0x000fe400078e00bc */
[----:B------:R-:W-:-:S02]  /*1d40*/  IMAD.MOV.U32 R12, RZ, RZ, R190 ;  /* 0x000000ffff0c7224 */ /* 0x000fc400078e00be */
[----:B------:R-:W-:Y:S01]  /*1d50*/  IMAD.MOV.U32 R11, RZ, RZ, R191 ;  /* 0x000000ffff0b7224 */ /* 0x000fe200078e00bf */
[----:B------:R-:W-:Y:S01]  /*1d60*/  MOV R224, R14 ;  /* 0x0000000e00e07202 */ /* 0x000fe20000000f00 */
[----:B------:R-:W-:Y:S02]  /*1d70*/  IMAD.MOV.U32 R10, RZ, RZ, R192 ;  /* 0x000000ffff0a7224 */ /* 0x000fe400078e00c0 */
[----:B------:R-:W-:Y:S02]  /*1d80*/  IMAD.MOV.U32 R9, RZ, RZ, R193 ;  /* 0x000000ffff097224 */ /* 0x000fe400078e00c1 */
[----:B------:R-:W-:Y:S02]  /*1d90*/  IMAD.MOV.U32 R7, RZ, RZ, R195 ;  /* 0x000000ffff077224 */ /* 0x000fe400078e00c3 */
[----:B------:R-:W-:Y:S01]  /*1da0*/  IMAD.MOV.U32 R6, RZ, RZ, R196 ;  /* 0x000000ffff067224 */ /* 0x000fe200078e00c4 */
[----:B------:R-:W-:Y:S01]  /*1db0*/  MOV R229, R9 ;  /* 0x0000000900e57202 */ /* 0x000fe20000000f00 */
[----:B------:R-:W-:-:S02]  /*1dc0*/  IMAD.MOV.U32 R4, RZ, RZ, R197 ;  /* 0x000000ffff047224 */ /* 0x000fc400078e00c5 */
[----:B------:R-:W-:Y:S02]  /*1dd0*/  IMAD.MOV.U32 R3, RZ, RZ, R198 ;  /* 0x000000ffff037224 */ /* 0x000fe400078e00c6 */
[----:B------:R-:W-:Y:S01]  /*1de0*/  WARPGROUP.ARRIVE ;  /* 0x00000000000079c5 */ /* 0x000fe20000000000 */
[----:B------:R-:W-:Y:S02]  /*1df0*/  IMAD.MOV.U32 R99, RZ, RZ, R105 ;  /* 0x000000ffff637224 */ /* 0x000fe400078e0069 */
[----:B------:R-:W-:Y:S01]  /*1e00*/  IMAD.MOV.U32 R98, RZ, RZ, R106 ;  /* 0x000000ffff627224 */ /* 0x000fe200078e006a */
[----:B------:R-:W-:Y:S01]  /*1e10*/  MOV R234, R3 ;  /* 0x0000000300ea7202 */ /* 0x000fe20000000f00 */
[----:B------:R-:W-:Y:S01]  /*1e20*/  IMAD.MOV.U32 R97, RZ, RZ, R107 ;  /* 0x000000ffff617224 */ /* 0x000fe200078e006b */
[----:B------:R-:W-:Y:S01]  /*1e30*/  HGMMA.64x192x16.F32 R120, gdesc[UR8], RZ, !UPT, gsb0 ;  /* 0x02e00000087879f0 */ /* 0x000fe2000c0008ff */
[----:B------:R-:W-:Y:S01]  /*1e40*/  IMAD.MOV.U32 R96, RZ, RZ, R108 ;  /* 0x000000ffff607224 */ /* 0x000fe200078e006c */
[----:B------:R-:W-:Y:S01]  /*1e50*/  UIADD3 UR8, UR6, 0x400, URZ ;  /* 0x0000040006087890 */ /* 0x000fe2000fffe03f */
[----:B------:R-:W-:Y:S01]  /*1e60*/  IMAD.MOV.U32 R94, RZ, RZ, R110 ;  /* 0x000000ffff5e7224 */ /* 0x000fe200078e006e */
[----:B------:R-:W-:Y:S01]  /*1e70*/  UMOV UR9, 0x80000020 ;  /* 0x8000002000097882 */ /* 0x000fe20000000000 */
        /* <DEDUP_REMOVED lines=22> */
[----:B------:R-:W-:Y:S01]  /*1fe0*/  IMAD.MOV.U32 R235, RZ, RZ, R0 ;  /* 0x000000ffffeb7224 */ /* 0x000fe200078e0000 */
[----:B------:R-:W-:Y:S02]  /*1ff0*/  WARPGROUP.DEPBAR.LE gsb0, 0x0 ;  /* 0x00008000000079c5 */ /* 0x000fe40000010000 */
[----:B------:R0:W-:Y:S04]  /*2000*/  STL.64 [R1+0x2b8], R214 ;  /* 0x0002b8d601007387 */ /* 0x0001e80000100a00 */
[----:B------:R1:W-:Y:S04]  /*2010*/  STL.64 [R1+0x2b0], R212 ;  /* 0x0002b0d401007387 */ /* 0x0003e80000100a00 */
[----:B------:R2:W-:Y:S04]  /*2020*/  STL.64 [R1+0x2a8], R210 ;  /* 0x0002a8d201007387 */ /* 0x0005e80000100a00 */
[----:B------:R3:W-:Y:S01]  /*2030*/  STL.64 [R1+0x2a0], R208 ;  /* 0x0002a0d001007387 */ /* 0x0007e20000100a00 */
[----:B0-----:R-:W-:Y:S01]  /*2040*/  MOV R214, R26 ;  /* 0x0000001a00d67202 */ /* 0x001fe20000000f00 */
[----:B------:R-:W-:-:S02]  /*2050*/  IMAD.MOV.U32 R215, RZ, RZ, R25 ;  /* 0x000000ffffd77224 */ /* 0x000fc400078e0019 */
[----:B------:R0:W-:Y:S01]  /*2060*/  STL.64 [R1+0x298], R206 ;  /* 0x000298ce01007387 */ /* 0x0001e20000100a00 */
[----:B-1----:R-:W-:Y:S02]  /*2070*/  IMAD.MOV.U32 R212, RZ, RZ, R28 ;  /* 0x000000ffffd47224 */ /* 0x002fe400078e001c */
[----:B------:R-:W-:Y:S01]  /*2080*/  IMAD.MOV.U32 R213, RZ, RZ, R27 ;  /* 0x000000ffffd57224 */ /* 0x000fe200078e001b */
[----:B------:R1:W-:Y:S01]  /*2090*/  STL.64 [R1+0x290], R204 ;  /* 0x000290cc01007387 */ /* 0x0003e20000100a00 */
[----:B--2---:R-:W-:Y:S02]  /*20a0*/  IMAD.MOV.U32 R210, RZ, RZ, R30 ;  /* 0x000000ffffd27224 */ /* 0x004fe400078e001e */
[----:B------:R-:W-:Y:S01]  /*20b0*/  IMAD.MOV.U32 R211, RZ, RZ, R29 ;  /* 0x000000ffffd37224 */ /* 0x000fe200078e001d */
[----:B------:R2:W-:Y:S01]  /*20c0*/  STL.64 [R1+0x288], R202 ;  /* 0x000288ca01007387 */ /* 0x0005e20000100a00 */
[----:B---3--:R-:W-:Y:S01]  /*20d0*/  IMAD.MOV.U32 R208, RZ, RZ, R32 ;  /* 0x000000ffffd07224 */ /* 0x008fe200078e0020 */
[----:B------:R-:W-:-:S02]  /*20e0*/  MOV R209, R31 ;  /* 0x0000001f00d17202 */ /* 0x000fc40000000f00 */
[----:B------:R3:W-:Y:S01]  /*20f0*/  STL.64 [R1+0x280], R200 ;  /* 0x000280c801007387 */ /* 0x0007e20000100a00 */
[----:B0-----:R-:W-:Y:S02]  /*2100*/  IMAD.MOV.U32 R206, RZ, RZ, R34 ;  /* 0x000000ffffce7224 */ /* 0x001fe400078e0022 */
[----:B------:R-:W-:Y:S01]  /*2110*/  IMAD.MOV.U32 R207, RZ, RZ, R33 ;  /* 0x000000ffffcf7224 */ /* 0x000fe200078e0021 */
[----:B------:R0:W-:Y:S01]  /*2120*/  STL.64 [R1+0x278], R198 ;  /* 0x000278c601007387 */ /* 0x0001e20000100a00 */
[----:B-1----:R-:W-:Y:S01]  /*2130*/  MOV R204, R36 ;  /* 0x0000002400cc7202 */ /* 0x002fe20000000f00 */
[----:B------:R-:W-:Y:S02]  /*2140*/  IMAD.MOV.U32 R205, RZ, RZ, R35 ;  /* 0x000000ffffcd7224 */ /* 0x000fe400078e0023 */
[----:B------:R1:W-:Y:S01]  /*2150*/  STL.64 [R1+0x270], R196 ;  /* 0x000270c401007387 */ /* 0x0003e20000100a00 */
[----:B--2---:R-:W-:Y:S02]  /*2160*/  IMAD.MOV.U32 R202, RZ, RZ, R38 ;  /* 0x000000ffffca7224 */ /* 0x004fe400078e0026 */
[----:B------:R-:W-:Y:S01]  /*2170*/  IMAD.MOV.U32 R203, RZ, RZ, R37 ;  /* 0x000000ffffcb7224 */ /* 0x000fe200078e0025 */
[----:B------:R2:W-:Y:S01]  /*2180*/  STL.64 [R1+0x268], R194 ;  /* 0x000268c201007387 */ /* 0x0005e20000100a00 */
[----:B---3--:R-:W-:-:S02]  /*2190*/  IMAD.MOV.U32 R200, RZ, RZ, R40 ;  /* 0x000000ffffc87224 */ /* 0x008fc400078e0028 */
[----:B------:R-:W-:Y:S01]  /*21a0*/  IMAD.MOV.U32 R201, RZ, RZ, R39 ;  /* 0x000000ffffc97224 */ /* 0x000fe200078e0027 */
[----:B------:R3:W-:Y:S01]  /*21b0*/  STL.64 [R1+0x260], R192 ;  /* 0x000260c001007387 */ /* 0x0007e20000100a00 */
[----:B0-----:R-:W-:Y:S01]  /*21c0*/  IMAD.MOV.U32 R198, RZ, RZ, R42 ;  /* 0x000000ffffc67224 */ /* 0x001fe200078e002a */
[----:B------:R-:W-:Y:S02]  /*21d0*/  MOV R199, R41 ;  /* 0x0000002900c77202 */ /* 0x000fe40000000f00 */
[----:B------:R0:W-:Y:S01]  /*21e0*/  STL.64 [R1+0x258], R190 ;  /* 0x000258be01007387 */ /* 0x0001e20000100a00 */
[----:B-1----:R-:W-:Y:S02]  /*21f0*/  IMAD.MOV.U32 R196, RZ, RZ, R44 ;  /* 0x000000ffffc47224 */ /* 0x002fe400078e002c */
[----:B------:R-:W-:Y:S01]  /*2200*/  IMAD.MOV.U32 R197, RZ, RZ, R43 ;  /* 0x000000ffffc57224 */ /* 0x000fe200078e002b */
[----:B------:R1:W-:Y:S01]  /*2210*/  STL.64 [R1+0x250], R188 ;  /* 0x000250bc01007387 */ /* 0x0003e20000100a00 */
[----:B--2---:R-:W-:Y:S01]  /*2220*/  MOV R194, R46 ;  /* 0x0000002e00c27202 */ /* 0x004fe20000000f00 */
[----:B------:R-:W-:-:S02]  /*2230*/  IMAD.MOV.U32 R195, RZ, RZ, R45 ;  /* 0x000000ffffc37224 */ /* 0x000fc400078e002d */
[----:B------:R2:W-:Y:S01]  /*2240*/  STL.64 [R1+0x248], R186 ;  /* 0x000248ba01007387 */ /* 0x0005e20000100a00 */
[----:B---3--:R-:W-:Y:S02]  /*2250*/  IMAD.MOV.U32 R192, RZ, RZ, R48 ;  /* 0x000000ffffc07224 */ /* 0x008fe400078e0030 */
[----:B------:R-:W-:Y:S01]  /*2260*/  IMAD.MOV.U32 R193, RZ, RZ, R47 ;  /* 0x000000ffffc17224 */ /* 0x000fe200078e002f */
[----:B------:R3:W-:Y:S01]  /*2270*/  STL.64 [R1+0x240], R184 ;  /* 0x000240b801007387 */ /* 0x0007e20000100a00 */
[----:B0-----:R-:W-:Y:S02]  /*2280*/  IMAD.MOV.U32 R190, RZ, RZ, R50 ;  /* 0x000000ffffbe7224 */ /* 0x001fe400078e0032 */
[----:B------:R-:W-:Y:S01]  /*2290*/  IMAD.MOV.U32 R191, RZ, RZ, R49 ;  /* 0x000000ffffbf7224 */ /* 0x000fe200078e0031 */
[----:B------:R0:W-:Y:S01]  /*22a0*/  STL.64 [R1+0x238], R182 ;  /* 0x000238b601007387 */ /* 0x0001e20000100a00 */
[----:B-1----:R-:W-:Y:S01]  /*22b0*/  IMAD.MOV.U32 R188, RZ, RZ, R52 ;  /* 0x000000ffffbc7224 */ /* 0x002fe200078e0034 */
[----:B------:R-:W-:-:S02]  /*22c0*/  MOV R189, R51 ;  /* 0x0000003300bd7202 */ /* 0x000fc40000000f00 */
[----:B------:R1:W-:Y:S01]  /*22d0*/  STL.64 [R1+0x230], R180 ;  /* 0x000230b401007387 */ /* 0x0003e20000100a00 */
[----:B--2---:R-:W-:Y:S02]  /*22e0*/  IMAD.MOV.U32 R186, RZ, RZ, R54 ;  /* 0x000000ffffba7224 */ /* 0x004fe400078e0036 */
[----:B------:R-:W-:Y:S01]  /*22f0*/  IMAD.MOV.U32 R187, RZ, RZ, R53 ;  /* 0x000000ffffbb7224 */ /* 0x000fe200078e0035 */
[----:B------:R2:W-:Y:S01]  /*2300*/  STL.64 [R1+0x228], R178 ;  /* 0x000228b201007387 */ /* 0x0005e20000100a00 */
[----:B---3--:R-:W-:Y:S01]  /*2310*/  MOV R184, R56 ;  /* 0x0000003800b87202 */ /* 0x008fe20000000f00 */
[----:B------:R-:W-:Y:S02]  /*2320*/  IMAD.MOV.U32 R185, RZ, RZ, R55 ;  /* 0x000000ffffb97224 */ /* 0x000fe400078e0037 */
[----:B------:R3:W-:Y:S01]  /*2330*/  STL.64 [R1+0x220], R176 ;  /* 0x000220b001007387 */ /* 0x0007e20000100a00 */
[----:B0-----:R-:W-:Y:S02]  /*2340*/  IMAD.MOV.U32 R182, RZ, RZ, R58 ;  /* 0x000000ffffb67224 */ /* 0x001fe400078e003a */
[----:B------:R-:W-:Y:S01]  /*2350*/  IMAD.MOV.U32 R183, RZ, RZ, R57 ;  /* 0x000000ffffb77224 */ /* 0x000fe200078e0039 */
[----:B------:R0:W-:Y:S01]  /*2360*/  STL.64 [R1+0x218], R174 ;  /* 0x000218ae01007387 */ /* 0x0001e20000100a00 */
[----:B-1----:R-:W-:-:S02]  /*2370*/  IMAD.MOV.U32 R180, RZ, RZ, R60 ;  /* 0x000000ffffb47224 */ /* 0x002fc400078e003c */
[----:B------:R-:W-:Y:S01]  /*2380*/  IMAD.MOV.U32 R181, RZ, RZ, R59 ;  /* 0x000000ffffb57224 */ /* 0x000fe200078e003b */
[----:B------:R1:W-:Y:S01]  /*2390*/  STL.64 [R1+0x210], R172 ;  /* 0x000210ac01007387 */ /* 0x0003e20000100a00 */
[----:B--2---:R-:W-:Y:S01]  /*23a0*/  IMAD.MOV.U32 R178, RZ, RZ, R62 ;  /* 0x000000ffffb27224 */ /* 0x004fe200078e003e */
[----:B------:R-:W-:Y:S02]  /*23b0*/  MOV R179, R61 ;  /* 0x0000003d00b37202 */ /* 0x000fe40000000f00 */
[----:B------:R2:W-:Y:S01]  /*23c0*/  STL.64 [R1+0x208], R170 ;  /* 0x000208aa01007387 */ /* 0x0005e20000100a00 */
[----:B---3--:R-:W-:Y:S02]  /*23d0*/  IMAD.MOV.U32 R176, RZ, RZ, R64 ;  /* 0x000000ffffb07224 */ /* 0x008fe400078e0040 */
[----:B------:R-:W-:Y:S01]  /*23e0*/  IMAD.MOV.U32 R177, RZ, RZ, R63 ;  /* 0x000000ffffb17224 */ /* 0x000fe200078e003f */
        /* <DEDUP_REMOVED lines=45> */
[----:B---3--:R-:W-:Y:S01]  /*26c0*/  MOV R144, R96 ;  /* 0x0000006000907202 */ /* 0x008fe20000000f00 */
[----:B------:R-:W-:Y:S02]  /*26d0*/  IMAD.MOV.U32 R145, RZ, RZ, R95 ;  /* 0x000000ffff917224 */ /* 0x000fe400078e005f */
[----:B0-----:R-:W-:Y:S02]  /*26e0*/  IMAD.MOV.U32 R142, RZ, RZ, R98 ;  /* 0x000000ffff8e7224 */ /* 0x001fe400078e0062 */
[----:B------:R-:W-:Y:S02]  /*26f0*/  IMAD.MOV.U32 R143, RZ, RZ, R97 ;  /* 0x000000ffff8f7224 */ /* 0x000fe400078e0061 */
[----:B-1----:R-:W-:-:S02]  /*2700*/  IMAD.MOV.U32 R140, RZ, RZ, R100 ;  /* 0x000000ffff8c7224 */ /* 0x002fc400078e0064 */
[----:B------:R-:W-:Y:S02]  /*2710*/  IMAD.MOV.U32 R141, RZ, RZ, R99 ;  /* 0x000000ffff8d7224 */ /* 0x000fe400078e0063 */
[----:B------:R-:W-:-:S06]  /*2720*/  WARPGROUP.ARRIVE ;  /* 0x00000000000079c5 */ /* 0x000fcc0000000000 */
[----:B------:R-:W-:Y:S01]  /*2730*/  HGMMA.64x192x16.F32 R24, gdesc[UR8], RZ, !UPT, gsb0 ;  /* 0x02e00000081879f0 */ /* 0x000fe2000c0008ff */
[----:B------:R-:W-:Y:S02]  /*2740*/  UIADD3 UR8, UR6, 0x2, URZ ;  /* 0x0000000206087890 */ /* 0x000fe4000fffe03f */
[----:B------:R-:W-:Y:S01]  /*2750*/  UIADD3 UR10, UR7, 0x2, URZ ;  /* 0x00000002070a7890 */ /* 0x000fe2000fffe03f */
[----:B------:R-:W-:Y:S01]  /*2760*/  UMOV UR9, 0x80000020 ;  /* 0x8000002000097882 */ /* 0x000fe20000000000 */
[----:B------:R-:W-:Y:S01]  /*2770*/  UMOV UR11, 0x80000020 ;  /* 0x80000020000b7882 */ /* 0x000fe20000000000 */
[----:B------:R-:W-:Y:S02]  /*2780*/  WARPGROUP.DEPBAR.LE gsb0, 0x0 ;  /* 0x00008000000079c5 */ /* 0x000fe40000010000 */
[----:B------:R-:W-:-:S12]  /*2790*/  WARPGROUP.ARRIVE ;  /* 0x00000000000079c5 */ /* 0x000fd80000000000 */
[----:B------:R-:W-:Y:S03]  /*27a0*/  HGMMA.64x192x16.F32 R140, gdesc[UR8], R140, gsb0 ;  /* 0x02e00000088c79f0 */ /* 0x000fe6000800088c */
[----:B------:R-:W-:Y:S02]  /*27b0*/  WARPGROUP.DEPBAR.LE gsb0, 0x0 ;  /* 0x00008000000079c5 */ /* 0x000fe40000010000 */
[----:B------:R-:W-:Y:S04]  /*27c0*/  STL.64 [R1], R140 ;  /* 0x0000008c01007387 */ /* 0x000fe80000100a00 */
[----:B------:R-:W-:Y:S04]  /*27d0*/  STL.64 [R1+0x8], R142 ;  /* 0x0000088e01007387 */ /* 0x000fe80000100a00 */
        /* <DEDUP_REMOVED lines=35> */
[----:B------:R0:W-:Y:S04]  /*2a10*/  STL.64 [R1+0x128], R214 ;  /* 0x000128d601007387 */ /* 0x0001e80000100a00 */
        /* <DEDUP_REMOVED lines=10> */
[----:B0-----:R-:W2:Y:S04]  /*2ac0*/  LDL.LU.64 R214, [R1+0x2b8] ;  /* 0x0002b80001d67983 */ /* 0x001ea80000300a00 */
[----:B------:R-:W2:Y:S04]  /*2ad0*/  LDL.LU.64 R212, [R1+0x2b0] ;  /* 0x0002b00001d47983 */ /* 0x000ea80000300a00 */
        /* <DEDUP_REMOVED lines=35> */
[----:B------:R-:W2:Y:S01]  /*2d10*/  LDL.LU.64 R140, [R1+0x190] ;  /* 0x00019000018c7983 */ /* 0x000ea20000300a00 */
[----:B------:R-:W-:Y:S01]  /*2d20*/  UIADD3 UR8, UR6, 0x202, URZ ;  /* 0x0000020206087890 */ /* 0x000fe2000fffe03f */
[----:B------:R-:W-:Y:S01]  /*2d30*/  UMOV UR9, 0x80000020 ;  /* 0x8000002000097882 */ /* 0x000fe20000000000 */
[----:B--2---:R-:W-:-:S07]  /*2d40*/  WARPGROUP.ARRIVE ;  /* 0x00000000000079c5 */ /* 0x004fce0000000000 */
[----:B------:R-:W-:Y:S01]  /*2d50*/  HGMMA.64x192x16.F32 R120, gdesc[UR8], R120, gsb0 ;  /* 0x02e00000087879f0 */ /* 0x000fe20008000878 */
[----:B------:R-:W-:Y:S01]  /*2d60*/  UIADD3 UR8, UR6, 0x402, URZ ;  /* 0x0000040206087890 */ /* 0x000fe2000fffe03f */
[----:B------:R-:W-:Y:S01]  /*2d70*/  UMOV UR9, 0x80000020 ;  /* 0x8000002000097882 */ /* 0x000fe20000000000 */
[----:B------:R-:W-:Y:S02]  /*2d80*/  WARPGROUP.DEPBAR.LE gsb0, 0x0 ;  /* 0x00008000000079c5 */ /* 0x000fe40000010000 */
[----:B------:R-:W-:-:S15]  /*2d90*/  WARPGROUP.ARRIVE ;  /* 0x00000000000079c5 */ /* 0x000fde0000000000 */
[----:B------:R-:W-:Y:S03]  /*2da0*/  HGMMA.64x192x16.F32 R24, gdesc[UR8], R24, gsb0 ;  /* 0x02e00000081879f0 */ /* 0x000fe60008000818 */
[----:B------:R-:W-:Y:S02]  /*2db0*/  WARPGROUP.DEPBAR.LE gsb0, 0x0 ;  /* 0x00008000000079c5 */ /* 0x000fe40000010000 */
[----:B-1----:R-:W-:Y:S05]  /*2dc0*/  @!P1 BRA `(.L_x_22) ;  /* 0x0000001c00e89947 */ /* 0x002fea0003800000 */
[----:B------:R-:W-:Y:S01]  /*2dd0*/  UIADD3 UR6, UR39, 0x1, URZ ;  /* 0x0000000127067890 */ /* 0x000fe2000fffe03f */
[----:B------:R-:W-:-:S03]  /*2de0*/  IMAD.MOV.U32 R0, RZ, RZ, R5 ;  /* 0x000000ffff007224 */ /* 0x000fc600078e0005 */
[----:B------:R-:W-:-:S04]  /*2df0*/  UISETP.NE.AND UP0, UPT, UR6, 0x6, UPT ;  /* 0x000000060600788c */ /* 0x000fc8000bf05270 */
[----:B------:R-:W-:Y:S02]  /*2e00*/  USEL UR7, URZ, 0x1, UP0 ;  /* 0x000000013f077887 */ /* 0x000fe40008000000 */
[----:B------:R-:W-:Y:S02]  /*2e10*/  USEL UR6, UR6, URZ, UP0 ;  /* 0x0000003f06067287 */ /* 0x000fe40008000000 */
[----:B------:R-:W-:-:S06]  /*2e20*/  ULOP3.LUT UR7, UR38, UR7, URZ, 0x3c, !UPT ;  /* 0x0000000726077292 */ /* 0x000fcc000f8e3c3f */
[----:B------:R-:W-:Y:S01]  /*2e30*/  IMAD.U32 R3, RZ, RZ, UR7 ;  /* 0x00000007ff037e24 */ /* 0x000fe2000f8e00ff */
[----:B------:R-:W-:-:S06]  /*2e40*/  UMOV UR7, UR39 ;  /* 0x0000002700077c82 */ /* 0x000fcc0008000000 */
.L_x_29:
[----:B------:R-:W-:Y:S05]  /*2e50*/  @!P0 BRA `(.L_x_23) ;  /* 0x0000000000048947 */ /* 0x000fea0003800000 */
[----:B------:R-:W-:Y:S01]  /*2e60*/  BPT.TRAP 0x1 ;  /* 0x000000040000795c */ /* 0x000fe20000300000 */
.L_x_23:
[----:B------:R-:W-:Y:S01]  /*2e70*/  ULEA UR8, UR6, UR45, 0x3 ;  /* 0x0000002d06087291 */ /* 0x000fe2000f8e183f */
[----:B------:R-:W-:-:S08]  /*2e80*/  SHF.L.U32 R4, R3, 0x1f, RZ ;  /* 0x0000001f03047819 */ /* 0x000fd000000006ff */
[----:B------:R0:W1:Y:S01]  /*2e90*/  SYNCS.PHASECHK.TRANS64.TRYWAIT P1, [UR8], R4 ;  /* 0x00000004ff0075a7 */ /* 0x0000620008020148 */
[----:B------:R-:W-:Y:S05]  /*2ea0*/  @!P0 BRA `(.L_x_24) ;  /* 0x0000000000048947 */ /* 0x000fea0003800000 */
[----:B------:R-:W-:Y:S01]  /*2eb0*/  BPT.TRAP 0x1 ;  /* 0x000000040000795c */ /* 0x000fe20000300000 */
.L_x_24:
[----:B-1----:R-:W-:Y:S05]  /*2ec0*/  @P1 BRA `(.L_x_25) ;  /* 0x0000000000081947 */ /* 0x002fea0003800000 */
[----:B------:R-:W1:Y:S02]  /*2ed0*/  SYNCS.PHASECHK.TRANS64.TRYWAIT P1, [UR8], R4 ;  /* 0x00000004ff0075a7 */ /* 0x000e640008020148 */
[----:B-1----:R-:W-:Y:S05]  /*2ee0*/  @!P1 BRA `(.L_x_26) ;  /* 0x00000164009c9947 */ /* 0x002fea0003800000 */
.L_x_25:
        /* <DEDUP_REMOVED lines=48> */
[----:B--2---:R-:W2:Y:S04]  /*31f0*/  LDL.LU.64 R24, [R1] ;  /* 0x0000000001187983 */ /* 0x004ea80000300a00 */
        /* <DEDUP_REMOVED lines=47> */
[----:B------:R-:W-:-:S02]  /*34f0*/  UIMAD UR12, UR6, 0x600, UR4 ;  /* 0x00000600060c78a4 */ /* 0x000fc4000f8e0204 */
[----:B------:R-:W-:Y:S01]  /*3500*/  UIMAD UR13, UR6, 0x300, UR5 ;  /* 0x00000300060d78a4 */ /* 0x000fe2000f8e0205 */
[----:B------:R-:W-:Y:S01]  /*3510*/  UMOV UR9, 0x80000020 ;  /* 0x8000002000097882 */ /* 0x000fe20000000000 */
[----:B------:R-:W-:-:S03]  /*3520*/  UMOV UR11, 0x80000020 ;  /* 0x80000020000b7882 */ /* 0x000fc60000000000 */
[----:B------:R-:W-:Y:S02]  /*3530*/  UMOV UR8, UR12 ;  /* 0x0000000c00087c82 */ /* 0x000fe40008000000 */
[----:B------:R-:W-:Y:S01]  /*3540*/  UMOV UR10, UR13 ;  /* 0x0000000d000a7c82 */ /* 0x000fe20008000000 */
[----:B--2---:R-:W-:-:S06]  /*3550*/  WARPGROUP.ARRIVE ;  /* 0x00000000000079c5 */ /* 0x004fcc0000000000 */
[----:B------:R-:W-:Y:S01]  /*3560*/  HGMMA.64x192x16.F32 R24, gdesc[UR8], R24, gsb0 ;  /* 0x02e00000081879f0 */ /* 0x000fe20008000818 */
[----:B------:R-:W-:Y:S01]  /*3570*/  UIADD3 UR8, UR12, 0x200, URZ ;  /* 0x000002000c087890 */ /* 0x000fe2000fffe03f */
[----:B------:R-:W-:Y:S01]  /*3580*/  UMOV UR9, 0x80000020 ;  /* 0x8000002000097882 */ /* 0x000fe20000000000 */
[----:B------:R-:W-:Y:S02]  /*3590*/  WARPGROUP.DEPBAR.LE gsb0, 0x0 ;  /* 0x00008000000079c5 */ /* 0x000fe40000010000 */
[----:B------:R-:W-:Y:S01]  /*35a0*/  WARPGROUP.ARRIVE ;  /* 0x00000000000079c5 */ /* 0x000fe20000000000 */
[----:B------:R-:W-:Y:S01]  /*35b0*/  STL.64 [R1], R24 ;  /* 0x0000001801007387 */ /* 0x000fe20000100a00 */
[----:B-1----:R-:W-:Y:S01]  /*35c0*/  IMAD.MOV.U32 R6, RZ, RZ, R118 ;  /* 0x000000ffff067224 */ /* 0x002fe200078e0076 */
[----:B0-----:R-:W-:Y:S01]  /*35d0*/  MOV R4, R119 ;  /* 0x0000007700047202 */ /* 0x001fe20000000f00 */
[----:B------:R-:W-:Y:S01]  /*35e0*/  IMAD.MOV.U32 R8, RZ, RZ, R116 ;  /* 0x000000ffff087224 */ /* 0x000fe200078e0074 */
[----:B------:R-:W-:Y:S10]  /*35f0*/  STL.64 [R1+0x8], R26 ;  /* 0x0000081a01007387 */ /* 0x000ff40000100a00 */
[----:B------:R-:W-:Y:S01]  /*3600*/  HGMMA.64x192x16.F32 R120, gdesc[UR8], R120, gsb0 ;  /* 0x02e00000087879f0 */ /* 0x000fe20008000878 */
[----:B------:R-:W-:Y:S01]  /*3610*/  IMAD.MOV.U32 R7, RZ, RZ, R117 ;  /* 0x000000ffff077224 */ /* 0x000fe200078e0075 */
[----:B------:R-:W-:Y:S01]  /*3620*/  MOV R10, R114 ;  /* 0x00000072000a7202 */ /* 0x000fe20000000f00 */
[----:B------:R-:W-:Y:S01]  /*3630*/  STL.64 [R1+0x10], R28 ;  /* 0x0000101c01007387 */ /* 0x000fe20000100a00 */
[----:B------:R-:W-:Y:S01]  /*3640*/  IMAD.MOV.U32 R9, RZ, RZ, R115 ;  /* 0x000000ffff097224 */ /* 0x000fe200078e0073 */
[----:B------:R-:W-:Y:S01]  /*3650*/  MOV R15, R109 ;  /* 0x0000006d000f7202 */ /* 0x000fe20000000f00 */
[----:B------:R-:W-:Y:S01]  /*3660*/  IMAD.MOV.U32 R12, RZ, RZ, R112 ;  /* 0x000000ffff0c7224 */ /* 0x000fe200078e0070 */
        /* <DEDUP_REMOVED lines=21> */
[----:B------:R-:W-:-:S02]  /*37c0*/  IMAD.MOV.U32 R217, RZ, RZ, R101 ;  /* 0x000000ffffd97224 */ /* 0x000fc400078e0065 */
[----:B------:R-:W-:Y:S01]  /*37d0*/  IMAD.MOV.U32 R220, RZ, RZ, R98 ;  /* 0x000000ffffdc7224 */ /* 0x000fe200078e0062 */
[----:B------:R-:W-:Y:S01]  /*37e0*/  STL.64 [R1+0x48], R42 ;  /* 0x0000482a01007387 */ /* 0x000fe20000100a00 */
[----:B------:R-:W-:Y:S02]  /*37f0*/  IMAD.MOV.U32 R222, RZ, RZ, R96 ;  /* 0x000000ffffde7224 */ /* 0x000fe400078e0060 */
[----:B------:R-:W-:Y:S01]  /*3800*/  IMAD.MOV.U32 R221, RZ, RZ, R97 ;  /* 0x000000ffffdd7224 */ /* 0x000fe200078e0061 */
[----:B------:R-:W-:Y:S01]  /*3810*/  STL.64 [R1+0x50], R44 ;  /* 0x0000502c01007387 */ /* 0x000fe20000100a00 */
[----:B------:R-:W-:Y:S02]  /*3820*/  IMAD.MOV.U32 R223, RZ, RZ, R95 ;  /* 0x000000ffffdf7224 */ /* 0x000fe400078e005f */
        /* <DEDUP_REMOVED lines=27> */
[----:B------:R0:W-:Y:S04]  /*39e0*/  STL [R1+0xe8], R82 ;  /* 0x0000e85201007387 */ /* 0x0001e80000100800 */
        /* <DEDUP_REMOVED lines=48> */
[----:B------:R-:W-:-:S03]  /*3cf0*/  WARPGROUP.DEPBAR.LE gsb0, 0x0 ;  /* 0x00008000000079c5 */ /* 0x000fc60000010000 */
        /* <DEDUP_REMOVED lines=38> */
[----:B0-----:R-:W3:Y:S04]  /*3f60*/  LDL.LU R140, [R1] ;  /* 0x00000000018c7983 */ /* 0x001ee80000300800 */
[----:B------:R-:W3:Y:S04]  /*3f70*/  LDL.LU R141, [R1+0x4] ;  /* 0x00000400018d7983 */ /* 0x000ee80000300800 */
        /* <DEDUP_REMOVED lines=56> */
[----:B------:R-:W3:Y:S01]  /*4300*/  LDL.LU R198, [R1+0xe8] ;  /* 0x0000e80001c67983 */ /* 0x000ee20000300800 */
[----:B------:R-:W-:Y:S01]  /*4310*/  UIADD3 UR8, UR12, 0x400, URZ ;  /* 0x000004000c087890 */ /* 0x000fe2000fffe03f */
[----:B--2---:R-:W-:Y:S01]  /*4320*/  WARPGROUP.ARRIVE ;  /* 0x00000000000079c5 */ /* 0x004fe20000000000 */
[----:B------:R-:W-:Y:S01]  /*4330*/  UMOV UR9, 0x80000020 ;  /* 0x8000002000097882 */ /* 0x000fe20000000000 */
[----:B------:R-:W-:Y:S01]  /*4340*/  IMAD.MOV.U32 R199, RZ, RZ, R235 ;  /* 0x000000ffffc77224 */ /* 0x000fe200078e00eb */
[----:B------:R-:W-:Y:S01]  /*4350*/  MOV R203, R231 ;  /* 0x000000e700cb7202 */ /* 0x000fe20000000f00 */
[----:B------:R-:W-:Y:S01]  /*4360*/  IMAD.MOV.U32 R200, RZ, RZ, R234 ;  /* 0x000000ffffc87224 */ /* 0x000fe200078e00ea */
[----:B------:R-:W-:Y:S01]  /*4370*/  MOV R208, R226 ;  /* 0x000000e200d07202 */ /* 0x000fe20000000f00 */
[----:B------:R-:W-:Y:S01]  /*4380*/  IMAD.MOV.U32 R201, RZ, RZ, R233 ;  /* 0x000000ffffc97224 */ /* 0x000fe200078e00e9 */
[----:B------:R-:W-:Y:S01]  /*4390*/  MOV R213, R221 ;  /* 0x000000dd00d57202 */ /* 0x000fe20000000f00 */
[----:B------:R-:W-:Y:S01]  /*43a0*/  HGMMA.64x192x16.F32 R24, gdesc[UR8], R24, gsb0 ;  /* 0x02e00000081879f0 */ /* 0x000fe20008000818 */
[----:B------:R-:W-:Y:S01]  /*43b0*/  IMAD.MOV.U32 R202, RZ, RZ, R232 ;  /* 0x000000ffffca7224 */ /* 0x000fe200078e00e8 */
[----:B------:R-:W-:Y:S01]  /*43c0*/  MOV R221, R21 ;  /* 0x0000001500dd7202 */ /* 0x000fe20000000f00 */
[----:B------:R-:W-:Y:S01]  /*43d0*/  IMAD.MOV.U32 R204, RZ, RZ, R230 ;  /* 0x000000ffffcc7224 */ /* 0x000fe200078e00e6 */
[----:B------:R-:W-:Y:S01]  /*43e0*/  MOV R226, R14 ;  /* 0x0000000e00e27202 */ /* 0x000fe20000000f00 */
[----:B------:R-:W-:Y:S01]  /*43f0*/  IMAD.MOV.U32 R205, RZ, RZ, R229 ;  /* 0x000000ffffcd7224 */ /* 0x000fe200078e00e5 */
[----:B------:R-:W-:Y:S01]  /*4400*/  MOV R231, R9 ;  /* 0x0000000900e77202 */ /* 0x000fe20000000f00 */
[----:B------:R-:W-:Y:S01]  /*4410*/  IMAD.MOV.U32 R206, RZ, RZ, R228 ;  /* 0x000000ffffce7224 */ /* 0x000fe200078e00e4 */
[----:B------:R-:W-:Y:S01]  /*4420*/  UIADD3 UR8, UR12, 0x2, URZ ;  /* 0x000000020c087890 */ /* 0x000fe2000fffe03f */
[----:B------:R-:W-:Y:S01]  /*4430*/  IMAD.MOV.U32 R207, RZ, RZ, R227 ;  /* 0x000000ffffcf7224 */ /* 0x000fe200078e00e3 */
[----:B------:R-:W-:Y:S01]  /*4440*/  UIADD3 UR10, UR13, 0x2, URZ ;  /* 0x000000020d0a7890 */ /* 0x000fe2000fffe03f */
[----:B------:R-:W-:Y:S01]  /*4450*/  IMAD.MOV.U32 R209, RZ, RZ, R225 ;  /* 0x000000ffffd17224 */ /* 0x000fe200078e00e1 */
[----:B------:R-:W-:Y:S01]  /*4460*/  UMOV UR9, 0x80000020 ;  /* 0x8000002000097882 */ /* 0x000fe20000000000 */
        /* <DEDUP_REMOVED lines=19> */
[----:B------:R-:W-:Y:S01]  /*45a0*/  IMAD.MOV.U32 R235, RZ, RZ, R4 ;  /* 0x000000ffffeb7224 */ /* 0x000fe200078e0004 */
[----:B------:R-:W-:-:S05]  /*45b0*/  WARPGROUP.DEPBAR.LE gsb0, 0x0 ;  /* 0x00008000000079c5 */ /* 0x000fca0000010000 */
[----:B---3--:R-:W-:-:S06]  /*45c0*/  WARPGROUP.ARRIVE ;  /* 0x00000000000079c5 */ /* 0x008fcc0000000000 */
        /* <DEDUP_REMOVED lines=99> */
[----:B------:R-:W-:Y:S01]  /*4c00*/  BPT.TRAP 0x1 ;  /* 0x000000040000795c */ /* 0x000fe20000300000 */
.L_x_27:
[----:B------:R-:W2:Y:S01]  /*4c10*/  LDL R6, [R1+0x180] ;  /* 0x0001800001067983 */ /* 0x000ea20000100800 */
[----:B------:R-:W-:Y:S01]  /*4c20*/  ISETP.NE.AND P1, PT, R17, RZ, PT ;  /* 0x000000ff1100720c */ /* 0x000fe20003f25270 */
[----:B------:R-:W-:Y:S01]  /*4c30*/  UISETP.GT.U32.AND UP0, UPT, UR40, 0x1, UPT ;  /* 0x000000012800788c */ /* 0x000fe2000bf04070 */
[----:B------:R-:W-:-:S11]  /*4c40*/  MOV R4, UR7 ;  /* 0x0000000700047c02 */ /* 0x000fd60008000f00 */
[----:B------:R-:W-:-:S05]  /*4c50*/  @P1 LEA R4, R4, UR45, 0x3 ;  /* 0x0000002d04041c11 */ /* 0x000fca000f8e18ff */
[----:B------:R-:W-:-:S05]  /*4c60*/  @P1 VIADD R4, R4, 0x30 ;  /* 0x0000003004041836 */ /* 0x000fca0000000000 */
[----:B--2---:R-:W-:-:S04]  /*4c70*/  @P1 PRMT R4, R6, 0x654, R4 ;  /* 0x0000065406041816 */ /* 0x004fc80000000004 */
[----:B------:R0:W-:Y:S01]  /*4c80*/  @P1 SYNCS.ARRIVE.TRANS64.RED.A1T0 RZ, [R4+URZ], RZ ;  /* 0x000000ff04ff19a7 */ /* 0x0001e2000810043f */
[----:B------:R-:W-:-:S13]  /*4c90*/  PLOP3.LUT P1, PT, PT, PT, UP0, 0x80, 0x0 ;  /* 0x000000000000781c */ /* 0x000fda0003f2f008 */
[----:B0-----:R-:W-:Y:S05]  /*4ca0*/  @P1 BRA `(.L_x_28) ;  /* 0x0000000000041947 */ /* 0x001fea0003800000 */
[----:B------:R-:W-:Y:S01]  /*4cb0*/  BPT.TRAP 0x1 ;  /* 0x000000040000795c */ /* 0x000fe20000300000 */
.L_x_28:
[----:B------:R-:W-:Y:S01]  /*4cc0*/  UIADD3 UR6, UR6, 0x1, URZ ;  /* 0x0000000106067890 */ /* 0x000fe2000fffe03f */
[C---:B------:R-:W-:Y:S01]  /*4cd0*/  ISETP.GT.AND P1, PT, R0.reuse, 0x1, PT ;  /* 0x000000010000780c */ /* 0x040fe20003f24270 */
[----:B------:R-:W-:Y:S01]  /*4ce0*/  UIADD3 UR7, UR7, 0x1, URZ ;  /* 0x0000000107077890 */ /* 0x000fe2000fffe03f */
[----:B------:R-:W-:Y:S01]  /*4cf0*/  VIADD R0, R0, 0xffffffff ;  /* 0xffffffff00007836 */ /* 0x000fe20000000000 */
[----:B------:R-:W-:Y:S02]  /*4d00*/  UISETP.NE.AND UP0, UPT, UR6, 0x6, UPT ;  /* 0x000000060600788c */ /* 0x000fe4000bf05270 */
[----:B------:R-:W-:Y:S02]  /*4d10*/  UISETP.NE.AND UP1, UPT, UR7, 0x6, UPT ;  /* 0x000000060700788c */ /* 0x000fe4000bf25270 */
[----:B------:R-:W-:Y:S02]  /*4d20*/  USEL UR8, URZ, 0x1, UP0 ;  /* 0x000000013f087887 */ /* 0x000fe40008000000 */
[----:B------:R-:W-:-:S02]  /*4d30*/  USEL UR6, UR6, URZ, UP0 ;  /* 0x0000003f06067287 */ /* 0x000fc40008000000 */
[----:B------:R-:W-:Y:S02]  /*4d40*/  USEL UR7, UR7, URZ, UP1 ;  /* 0x0000003f07077287 */ /* 0x000fe40008800000 */
[----:B------:R-:W-:Y:S01]  /*4d50*/  LOP3.LUT R3, R3, UR8, RZ, 0x3c, !PT ;  /* 0x0000000803037c12 */ /* 0x000fe2000f8e3cff */
[----:B------:R-:W-:Y:S09]  /*4d60*/  @P1 BRA `(.L_x_29) ;  /* 0xffffffe000381947 */ /* 0x000ff2000383ffff */
.L_x_22:
[----:B------:R-:W0:Y:S02]  /*4d70*/  LDC R0, c[0x0][0x28c] ;  /* 0x0000a300ff007b82 */ /* 0x000e240000000800 */
[----:B0-----:R-:W-:-:S13]  /*4d80*/  ISETP.GE.AND P1, PT, R0, 0x1, PT ;  /* 0x000000010000780c */ /* 0x001fda0003f26270 */
[----:B------:R-:W-:Y:S05]  /*4d90*/  @!P1 BRA `(.L_x_30) ;  /* 0x0000000000409947 */ /* 0x000fea0003800000 */
[----:B------:R-:W-:Y:S05]  /*4da0*/  @!P0 BRA `(.L_x_31) ;  /* 0x0000000000048947 */ /* 0x000fea0003800000 */
[----:B------:R-:W-:Y:S01]  /*4db0*/  BPT.TRAP 0x1 ;  /* 0x000000040000795c */ /* 0x000fe20000300000 */
.L_x_31:
[----:B------:R-:W2:Y:S01]  /*4dc0*/  LDL R3, [R1+0x180] ;  /* 0x0001800001037983 */ /* 0x000ea20000100800 */
[----:B------:R-:W-:Y:S01]  /*4dd0*/  ISETP.NE.AND P0, PT, R17, RZ, PT ;  /* 0x000000ff1100720c */ /* 0x000fe20003f05270 */
[----:B------:R-:W-:-:S12]  /*4de0*/  UISETP.GT.U32.AND UP0, UPT, UR40, 0x1, UPT ;  /* 0x000000012800788c */ /* 0x000fd8000bf04070 */
[----:B------:R-:W-:-:S04]  /*4df0*/  @P0 VIADD R0, R5, UR39 ;  /* 0x0000002705000c36 */ /* 0x000fc80008000000 */
[----:B------:R-:W-:-:S05]  /*4e00*/  @P0 IMAD.WIDE.U32 R4, R0, -0x55555555, RZ ;  /* 0xaaaaaaab00040825 */ /* 0x000fca00078e00ff */
[----:B------:R-:W-:-:S05]  /*4e10*/  @P0 SHF.R.U32.HI R4, RZ, 0x2, R5 ;  /* 0x00000002ff040819 */ /* 0x000fca0000011605 */
[----:B------:R-:W-:-:S05]  /*4e20*/  @P0 IMAD R0, R4, -0x6, R0 ;  /* 0xfffffffa04000824 */ /* 0x000fca00078e0200 */
[----:B------:R-:W-:-:S05]  /*4e30*/  @P0 LEA R0, R0, UR45, 0x3 ;  /* 0x0000002d00000c11 */ /* 0x000fca000f8e18ff */
[----:B------:R-:W-:-:S05]  /*4e40*/  @P0 VIADD R0, R0, 0x30 ;  /* 0x0000003000000836 */ /* 0x000fca0000000000 */
[----:B--2---:R-:W-:-:S04]  /*4e50*/  @P0 PRMT R0, R3, 0x654, R0 ;  /* 0x0000065403000816 */ /* 0x004fc80000000000 */
[----:B------:R0:W-:Y:S01]  /*4e60*/  @P0 SYNCS.ARRIVE.TRANS64.RED.A1T0 RZ, [R0+URZ], RZ ;  /* 0x000000ff00ff09a7 */ /* 0x0001e2000810043f */
[----:B------:R-:W-:-:S13]  /*4e70*/  PLOP3.LUT P0, PT, PT, PT, UP0, 0x80, 0x0 ;  /* 0x000000000000781c */ /* 0x000fda0003f0f008 */
[----:B0-----:R-:W-:Y:S05]  /*4e80*/  @P0 BRA `(.L_x_30) ;  /* 0x0000000000040947 */ /* 0x001fea0003800000 */
[----:B------:R-:W-:Y:S01]  /*4e90*/  BPT.TRAP 0x1 ;  /* 0x000000040000795c */ /* 0x000fe20000300000 */
.L_x_30:
[----:B------:R-:W0:Y:S01]  /*4ea0*/  S2R R5, SR_TID.X ;  /* 0x0000000000057919 */ /* 0x000e220000002100 */
[----:B------:R-:W-:Y:S02]  /*4eb0*/  UIMAD UR42, UR42, 0xc0, URZ ;  /* 0x000000c02a2a78a4 */ /* 0x000fe4000f8e023f */
[----:B------:R-:W-:Y:S01]  /*4ec0*/  USHF.R.S32.HI UR10, URZ, 0x1f, UR43 ;  /* 0x0000001f3f0a7899 */ /* 0x000fe2000801142b */
[----:B------:R-:W-:Y:S01]  /*4ed0*/  ULDC.64 UR8, c[0x0][0x5d0] ;  /* 0x0001740000087ab9 */ /* 0x000fe20000000a00 */
[----:B------:R-:W-:Y:S02]  /*4ee0*/  UIMAD.WIDE UR6, UR41, 0x180, URZ ;  /* 0x00000180290678a5 */ /* 0x000fe4000f8e023f */
[----:B------:R-:W-:Y:S01]  /*4ef0*/  IMAD.U32 R18, RZ, RZ, UR42 ;  /* 0x0000002aff127e24 */ /* 0x000fe2000f8e00ff */
[----:B------:R-:W-:Y:S02]  /*4f00*/  UIMAD UR4, UR10, UR8, URZ ;  /* 0x000000080a0472a4 */ /* 0x000fe4000f8e023f */
[----:B------:R-:W-:Y:S01]  /*4f10*/  IMAD.U32 R6, RZ, RZ, UR8 ;  /* 0x00000008ff067e24 */ /* 0x000fe2000f8e00ff */
[----:B------:R-:W-:-:S02]  /*4f20*/  UIMAD UR41, UR41, 0x180, URZ ;  /* 0x00000180292978a4 */ /* 0x000fc4000f8e023f */
[----:B------:R-:W-:Y:S01]  /*4f30*/  UIMAD UR4, UR43, UR9, UR4 ;  /* 0x000000092b0472a4 */ /* 0x000fe2000f8e0204 */
[----:B------:R-:W-:Y:S01]  /*4f40*/  ULDC UR8, c[0x0][0x284] ;  /* 0x0000a10000087ab9 */ /* 0x000fe20000000800 */
[----:B------:R-:W-:Y:S02]  /*4f50*/  UIADD3 UR39, UR44, UR39, URZ ;  /* 0x000000272c277290 */ /* 0x000fe4000fffe03f */
[----:B------:R-:W-:Y:S02]  /*4f60*/  UISETP.GE.U32.AND UP2, UPT, UR44, 0x6, UPT ;  /* 0x000000062c00788c */ /* 0x000fe4000bf46070 */
[----:B------:R-:W-:-:S04]  /*4f70*/  UISETP.GT.U32.AND UP1, UPT, UR39, 0x5, UPT ;  /* 0x000000052700788c */ /* 0x000fc8000bf24070 */
[----:B------:R-:W-:Y:S01]  /*4f80*/  UISETP.LT.U32.AND UP1, UPT, UR44, 0x6, UP1 ;  /* 0x000000062c00788c */ /* 0x000fe20008f21070 */
[----:B0-----:R-:W-:Y:S01]  /*4f90*/  IMAD.SHL.U32 R19, R5, 0x2, RZ ;  /* 0x0000000205137824 */ /* 0x001fe200078e00ff */
[--C-:B------:R-:W-:Y:S02]  /*4fa0*/  SHF.R.U32.HI R3, RZ, 0x7, R5.reuse ;  /* 0x00000007ff037819 */ /* 0x100fe40000011605 */
[----:B------:R-:W-:Y:S02]  /*4fb0*/  SHF.R.U32.HI R0, RZ, 0x2, R5 ;  /* 0x00000002ff007819 */ /* 0x000fe40000011605 */
[----:B------:R-:W-:Y:S02]  /*4fc0*/  LOP3.LUT R18, R18, 0x6, R19, 0xf8, !PT ;  /* 0x0000000612127812 */ /* 0x000fe400078ef813 */
[----:B------:R-:W-:Y:S02]  /*4fd0*/  LOP3.LUT R3, R3, 0x1, RZ, 0xc0, !PT ;  /* 0x0000000103037812 */ /* 0x000fe400078ec0ff */
[----:B------:R-:W-:-:S02]  /*4fe0*/  SHF.R.S32.HI R19, RZ, 0x1f, R18 ;  /* 0x0000001fff137819 */ /* 0x000fc40000011412 */
[----:B------:R-:W-:Y:S02]  /*4ff0*/  LOP3.LUT R4, R5, 0x60, RZ, 0xc0, !PT ;  /* 0x0000006005047812 */ /* 0x000fe400078ec0ff */
[----:B------:R-:W-:Y:S01]  /*5000*/  LOP3.LUT R0, R0, 0x7, RZ, 0xc0, !PT ;  /* 0x0000000700007812 */ /* 0x000fe200078ec0ff */
[----:B------:R-:W-:Y:S01]  /*5010*/  IMAD.WIDE.U32 R6, R6, UR43, R18 ;  /* 0x0000002b06067c25 */ /* 0x000fe2000f8e0012 */
[----:B------:R-:W-:Y:S02]  /*5020*/  SHF.L.U32 R220, R3, 0x6, RZ ;  /* 0x0000000603dc7819 */ /* 0x000fe400000006ff */
[----:B------:R-:W-:Y:S01]  /*5030*/  SHF.R.U32.HI R4, RZ, 0x1, R4 ;  /* 0x00000001ff047819 */ /* 0x000fe20000011604 */
[----:B------:R-:W-:Y:S01]  /*5040*/  VIADD R7, R7, UR4 ;  /* 0x0000000407077c36 */ /* 0x000fe20008000000 */
[--C-:B------:R-:W-:Y:S01]  /*5050*/  LOP3.LUT R220, R220, 0x40, R0.reuse, 0xe2, !PT ;  /* 0x00000040dcdc7812 */ /* 0x100fe200078ee200 */
[----:B------:R-:W-:Y:S01]  /*5060*/  ULDC UR4, c[0x0][0x288] ;  /* 0x0000a20000047ab9 */ /* 0x000fe20000000800 */
[----:B------:R-:W-:Y:S01]  /*5070*/  IADD3 R0, RZ, -R4, -R0 ;  /* 0x80000004ff007210 */ /* 0x000fe20007ffe800 */
[----:B------:R-:W-:Y:S01]  /*5080*/  UISETP.GE.AND UP0, UPT, UR42, UR4, UPT ;  /* 0x000000042a00728c */ /* 0x000fe2000bf06270 */
[----:B------:R-:W-:-:S03]  /*5090*/  LOP3.LUT R220, R220, UR6, R4, 0xfe, !PT ;  /* 0x00000006dcdc7c12 */ /* 0x000fc6000f8efe04 */
[----:B------:R-:W-:Y:S01]  /*50a0*/  IMAD R0, R3, -0x40, R0 ;  /* 0xffffffc003007824 */ /* 0x000fe200078e0200 */
[----:B------:R-:W-:Y:S01]  /*50b0*/  MOV R3, UR8 ;  /* 0x0000000800037c02 */ /* 0x000fe20008000f00 */
[----:B------:R-:W-:Y:S02]  /*50c0*/  UISETP.GE.OR UP0, UPT, UR41, UR8, UP0 ;  /* 0x000000082900728c */ /* 0x000fe40008706670 */
[----:B------:R-:W-:Y:S01]  /*50d0*/  USEL UR8, URZ, 0x1, !UP1 ;  /* 0x000000013f087887 */ /* 0x000fe2000c800000 */
[----:B------:R-:W-:Y:S01]  /*50e0*/  IADD3 R3, R3, -UR41, R0 ;  /* 0x8000002903037c10 */ /* 0x000fe2000fffe000 */
[----:B------:R-:W-:Y:S01]  /*50f0*/  UMOV UR41, 0xffffffff ;  /* 0xffffffff00297882 */ /* 0x000fe20000000000 */
[----:B------:R-:W-:Y:S01]  /*5100*/  LOP3.LUT R0, R5, 0x3, RZ, 0xc0, !PT ;  /* 0x0000000305007812 */ /* 0x000fe200078ec0ff */
[----:B------:R-:W-:Y:S01]  /*5110*/  IMAD.MOV.U32 R5, RZ, RZ, -0x2 ;  /* 0xfffffffeff057424 */ /* 0x000fe200078e00ff */
[----:B------:R-:W-:Y:S01]  /*5120*/  PLOP3.LUT P0, PT, PT, PT, UP0, 0x80, 0x0 ;  /* 0x000000000000781c */ /* 0x000fe20003f0f008 */
[----:B------:R-:W-:-:S02]  /*5130*/  ULOP3.LUT UR38, UR38, UR8, URZ, 0x3c, !UPT ;  /* 0x0000000826267292 */ /* 0x000fc4000f8e3c3f */
[----:B------:R-:W-:Y:S01]  /*5140*/  IMAD R0, R0, R5, UR4 ;  /* 0x0000000400007e24 */ /* 0x000fe2000f8e0205 */
[----:B------:R-:W-:-:S03]  /*5150*/  UIMAD.WIDE.U32 UR4, UR39, -0x55555555, URZ ;  /* 0xaaaaaaab270478a5 */ /* 0x000fc6000f8e003f */
[----:B------:R-:W-:Y:S01]  /*5160*/  VIADD R0, R0, -UR42 ;  /* 0x8000002a00007c36 */ /* 0x000fe20008000000 */
[----:B------:R-:W-:-:S04]  /*5170*/  USHF.R.U32.HI UR4, URZ, 0x2, UR5 ;  /* 0x000000023f047899 */ /* 0x000fc80008011605 */
[----:B------:R-:W-:Y:S02]  /*5180*/  UIMAD UR39, UR4, -0x6, UR39 ;  /* 0xfffffffa042778a4 */ /* 0x000fe4000f8e0227 */
[----:B------:R-:W-:Y:S01]  /*5190*/  @UP2 ULOP3.LUT UR38, UR38, 0x1, UR4, 0x78, !UPT ;  /* 0x0000000126262892 */ /* 0x000fe2000f8e7804 */
[----:B------:R-:W-:Y:S11]  /*51a0*/  @P0 BRA `(.L_x_32) ;  /* 0x0000012000e40947 */ /* 0x000ff60003800000 */
[----:B-----5:R-:W-:Y:S01]  /*51b0*/  FSETP.NEU.AND P0, PT, R16, RZ, PT ;  /* 0x000000ff1000720b */ /* 0x020fe20003f0d000 */
[----:B------:R-:W-:Y:S01]  /*51c0*/  ULDC.64 UR8, c[0x0][0x5c8] ;  /* 0x0001720000087ab9 */ /* 0x000fe20000000a00 */
[----:B------:R-:W-:Y:S01]  /*51d0*/  ISETP.GT.AND P1, PT, R3, RZ, PT ;  /* 0x000000ff0300720c */ /* 0x000fe20003f24270 */
[----:B------:R-:W-:Y:S01]  /*51e0*/  UIMAD UR4, UR7, UR8, URZ ;  /* 0x00000008070472a4 */ /* 0x000fe2000f8e023f */
[----:B------:R-:W-:Y:S01]  /*51f0*/  IMAD.U32 R10, RZ, RZ, UR9 ;  /* 0x00000009ff0a7e24 */ /* 0x000fe2000f8e00ff */
[----:B------:R-:W-:Y:S01]  /*5200*/  BSSY B0, `(.L_x_32) ;  /* 0x0001233000007945 */ /* 0x000fe20003800000 */
[----:B------:R-:W-:Y:S01]  /*5210*/  IMAD.WIDE.U32 R6, R220, UR8, R6 ;  /* 0x00000008dc067c25 */ /* 0x000fe2000f8e0006 */
[----:B------:R-:W-:-:S03]  /*5220*/  ISETP.GT.AND P2, PT, R0, RZ, P1 ;  /* 0x000000ff0000720c */ /* 0x000fc60000f44270 */
[----:B------:R-:W-:-:S04]  /*5230*/  IMAD R10, R220, R10, UR4 ;  /* 0x00000004dc0a7e24 */ /* 0x000fc8000f8e020a */
[----:B------:R-:W-:Y:S01]  /*5240*/  IMAD.IADD R10, R7, 0x1, R10 ;  /* 0x00000001070a7824 */ /* 0x000fe200078e020a */
[----:B------:R-:W-:Y:S06]  /*5250*/  @!P0 BRA `(.L_x_33) ;  /* 0x000000cc00188947 */ /* 0x000fec0003800000 */
[----:B------:R-:W0:Y:S01]  /*5260*/  LDC.64 R22, c[0x0][0x5b8] ;  /* 0x00016e00ff167b82 */ /* 0x000e220000000a00 */
[----:B------:R-:W2:Y:S01]  /*5270*/  LDL.LU R11, [R1] ;  /* 0x00000000010b7983 */ /* 0x000ea20000300800 */
[----:B------:R-:W-:-:S06]  /*5280*/  ULDC.64 UR4, c[0x0][0x5c0] ;  /* 0x0001700000047ab9 */ /* 0x000fcc0000000a00 */
[----:B------:R-:W1:Y:S08]  /*5290*/  LDC.64 R14, c[0x0][0x5b0] ;  /* 0x00016c00ff0e7b82 */ /* 0x000e700000000a00 */
[----:B------:R-:W3:Y:S01]  /*52a0*/  LDC.64 R12, c[0x0][0x5a8] ;  /* 0x00016a00ff0c7b82 */ /* 0x000ee20000000a00 */
[C---:B0-----:R-:W-:Y:S02]  /*52b0*/  IMAD R4, R22.reuse, UR10, RZ ;  /* 0x0000000a16047c24 */ /* 0x041fe4000f8e02ff */
[----:B------:R-:W-:-:S04]  /*52c0*/  IMAD.WIDE.U32 R216, R22, UR43, R18 ;  /* 0x0000002b16d87c25 */ /* 0x000fc8000f8e0012 */
[----:B------:R-:W-:Y:S02]  /*52d0*/  IMAD R23, R23, UR43, R4 ;  /* 0x0000002b17177c24 */ /* 0x000fe4000f8e0204 */
[----:B-1----:R-:W-:Y:S02]  /*52e0*/  IMAD R222, R14, UR7, RZ ;  /* 0x000000070ede7c24 */ /* 0x002fe4000f8e02ff */
[----:B------:R-:W-:Y:S01]  /*52f0*/  IMAD.MOV.U32 R20, RZ, RZ, R216 ;  /* 0x000000ffff147224 */ /* 0x000fe200078e00d8 */
[----:B------:R-:W-:Y:S01]  /*5300*/  IADD3 R21, R217, R23, RZ ;  /* 0x00000017d9157210 */ /* 0x000fe20007ffe0ff */
[C---:B------:R-:W-:Y:S02]  /*5310*/  IMAD R222, R220.reuse, R15, R222 ;  /* 0x0000000fdcde7224 */ /* 0x040fe400078e02de */
[----:B------:R-:W-:-:S04]  /*5320*/  IMAD.WIDE.U32 R4, R220, R14, R20 ;  /* 0x0000000edc047225 */ /* 0x000fc800078e0014 */
[----:B------:R-:W-:Y:S01]  /*5330*/  IMAD.IADD R5, R5, 0x1, R222 ;  /* 0x0000000105057824 */ /* 0x000fe200078e02de */
[----:B---3--:R-:W-:-:S04]  /*5340*/  LEA R8, P0, R4, R12, 0x1 ;  /* 0x0000000c04087211 */ /* 0x008fc800078008ff */
[----:B------:R-:W-:-:S05]  /*5350*/  LEA.HI.X R9, R4, R13, R5, 0x1, P0 ;  /* 0x0000000d04097211 */ /* 0x000fca00000f0c05 */
[----:B------:R-:W3:Y:S01]  /*5360*/  @P2 LDG.E.LTC128B.U16 R221, desc[UR36][R8.64] ;  /* 0x0000002408dd2981 */ /* 0x000ee2000c1e1520 */
[----:B------:R-:W-:Y:S01]  /*5370*/  BSSY B1, `(.L_x_34) ;  /* 0x0000011000017945 */ /* 0x000fe20003800000 */
[----:B---3--:R-:W-:-:S05]  /*5380*/  HADD2.F32 R4, -RZ, R221.H0_H0 ;  /* 0x200000ddff047230 */ /* 0x008fca0000004100 */
[----:B------:R-:W-:-:S04]  /*5390*/  FMUL R4, R4, R16 ;  /* 0x0000001004047220 */ /* 0x000fc80000400000 */
[----:B--2---:R-:W-:Y:S01]  /*53a0*/  FFMA R7, R11, R2, R4 ;  /* 0x000000020b077223 */ /* 0x004fe20000000004 */
[----:B------:R-:W-:-:S04]  /*53b0*/  LEA R4, P0, R6, UR4, 0x1 ;  /* 0x0000000406047c11 */ /* 0x000fc8000f8008ff */
[----:B------:R-:W-:Y:S02]  /*53c0*/  LEA.HI.X R5, R6, UR5, R10, 0x1, P0 ;  /* 0x0000000506057c11 */ /* 0x000fe400080f0c0a */
[----:B------:R-:W-:-:S05]  /*53d0*/  F2FP.F16.F32.PACK_AB R6, RZ, R7 ;  /* 0x00000007ff06723e */ /* 0x000fca00000000ff */
[----:B------:R0:W-:Y:S02]  /*53e0*/  @P2 STG.E.U16 desc[UR36][R4.64], R6 ;  /* 0x0000000604002986 */ /* 0x0001e4000c101524 */
[----:B0-----:R-:W-:-:S04]  /*53f0*/  IMAD.WIDE.U32 R6, R220, R14, R18 ;  /* 0x0000000edc067225 */ /* 0x001fc800078e0012 */
[----:B------:R-:W-:Y:S02]  /*5400*/  IMAD.IADD R7, R222, 0x1, R7 ;  /* 0x00000001de077824 */ /* 0x000fe400078e0207 */
[----:B------:R-:W-:-:S04]  /*5410*/  IMAD.WIDE.U32 R6, R22, UR43, R6 ;  /* 0x0000002b16067c25 */ /* 0x000fc8000f8e0006 */
[----:B------:R-:W-:Y:S01]  /*5420*/  IMAD.IADD R7, R23, 0x1, R7 ;  /* 0x0000000117077824 */ /* 0x000fe200078e0207 */
[----:B------:R-:W-:-:S04]  /*5430*/  LEA R10, P0, R6, R12, 0x1 ;  /* 0x0000000c060a7211 */ /* 0x000fc800078008ff */
[----:B------:R-:W-:Y:S02]  /*5440*/  LEA.HI.X R11, R6, R13, R7, 0x1, P0 ;  /* 0x0000000d060b7211 */ /* 0x000fe400000f0c07 */
[----:B------:R-:W-:-:S13]  /*5450*/  ISETP.GT.AND P0, PT, R0, 0x1, P1 ;  /* 0x000000010000780c */ /* 0x000fda0000f04270 */
[----:B------:R-:W-:Y:S05]  /*5460*/  @!P0 BRA `(.L_x_35) ;  /* 0x0000000000048947 */ /* 0x000fea0003800000 */
[----:B------:R0:W5:Y:S02]  /*5470*/  LDG.E.LTC128B.U16 R221, desc[UR36][R10.64+0x2] ;  /* 0x000002240add7981 */ /* 0x000164000c1e1520 */
.L_x_35:
[----:B------:R-:W-:Y:S05]  /*5480*/  BSYNC B1 ;  /* 0x0000000000017941 */ /* 0x000fea0003800000 */
.L_x_34:
[----:B------:R-:W2:Y:S01]  /*5490*/  LDL.LU R7, [R1+0x4] ;  /* 0x0000040001077983 */ /* 0x000ea20000300800 */
[----:B-----5:R-:W-:Y:S01]  /*54a0*/  HADD2.F32 R6, -RZ, R221.H0_H0 ;  /* 0x200000ddff067230 */ /* 0x020fe20000004100 */
[C---:B------:R-:W-:Y:S02]  /*54b0*/  SHF.L.U64.HI R219, R14.reuse, 0x3, R15 ;  /* 0x000000030edb7819 */ /* 0x040fe4000001020f */
[----:B------:R-:W-:Y:S01]  /*54c0*/  SHF.L.U32 R218, R14, 0x3, RZ ;  /* 0x000000030eda7819 */ /* 0x000fe200000006ff */
[----:B------:R-:W3:Y:S01]  /*54d0*/  LDL.LU R223, [R1+0x8] ;  /* 0x0000080001df7983 */ /* 0x000ee20000300800 */
[----:B------:R-:W-:-:S04]  /*54e0*/  FMUL R6, R6, R16 ;  /* 0x0000001006067220 */ /* 0x000fc80000400000 */
[----:B--2---:R-:W-:-:S05]  /*54f0*/  FFMA R6, R7, R2, R6 ;  /* 0x0000000207067223 */ /* 0x004fca0000000006 */
[----:B------:R-:W-:-:S05]  /*5500*/  F2FP.F16.F32.PACK_AB R6, RZ, R6 ;  /* 0x00000006ff06723e */ /* 0x000fca00000000ff */
[----:B------:R1:W-:Y:S01]  /*5510*/  @P0 STG.E.U16 desc[UR36][R4.64+0x2], R6 ;  /* 0x0000020604000986 */ /* 0x0003e2000c101524 */
[----:B------:R-:W-:-:S04]  /*5520*/  ISETP.GT.AND P0, PT, R3, 0x8, PT ;  /* 0x000000080300780c */ /* 0x000fc80003f04270 */
[----:B------:R-:W-:Y:S01]  /*5530*/  ISETP.GT.AND P2, PT, R0, RZ, P0 ;  /* 0x000000ff0000720c */ /* 0x000fe20000744270 */
[----:B-1----:R-:W-:-:S04]  /*5540*/  IMAD.WIDE.U32 R6, R220, R14, R218 ;  /* 0x0000000edc067225 */ /* 0x002fc800078e00da */
[----:B------:R-:W-:Y:S01]  /*5550*/  IMAD.IADD R222, R222, 0x1, R7 ;  /* 0x00000001dede7824 */ /* 0x000fe200078e0207 */
[----:B------:R-:W-:-:S05]  /*5560*/  IADD3 R7, P3, R216, R6, RZ ;  /* 0x00000006d8077210 */ /* 0x000fca0007f7e0ff */
[----:B------:R-:W-:Y:S01]  /*5570*/  IMAD.X R9, R222, 0x1, R21, P3 ;  /* 0x00000001de097824 */ /* 0x000fe200018e0615 */
[----:B------:R-:W-:-:S04]  /*5580*/  LEA R8, P3, R7, R12, 0x1 ;  /* 0x0000000c07087211 */ /* 0x000fc800078608ff */
[----:B------:R-:W-:-:S05]  /*5590*/  LEA.HI.X R9, R7, R13, R9, 0x1, P3 ;  /* 0x0000000d07097211 */ /* 0x000fca00018f0c09 */
[----:B------:R1:W2:Y:S01]  /*55a0*/  @P2 LDG.E.LTC128B.U16 R221, desc[UR36][R8.64] ;  /* 0x0000002408dd2981 */ /* 0x0002a2000c1e1520 */
[----:B------:R-:W-:Y:S01]  /*55b0*/  IADD3 R6, P3, R18, R6, RZ ;  /* 0x0000000612067210 */ /* 0x000fe20007f7e0ff */
[----:B------:R-:W-:Y:S01]  /*55c0*/  IMAD.U32 R225, RZ, RZ, UR9 ;  /* 0x00000009ffe17e24 */ /* 0x000fe2000f8e00ff */
[----:B------:R-:W-:Y:S01]  /*55d0*/  MOV R226, UR8 ;  /* 0x0000000800e27c02 */ /* 0x000fe20008000f00 */
[----:B------:R-:W-:Y:S01]  /*55e0*/  BSSY B1, `(.L_x_36) ;  /* 0x0000014000017945 */ /* 0x000fe20003800000 */
[----:B------:R-:W-:Y:S01]  /*55f0*/  ISETP.GT.AND P4, PT, R0, 0x1, P0 ;  /* 0x000000010000780c */ /* 0x000fe20000784270 */
[----:B------:R-:W-:Y:S02]  /*5600*/  IMAD.X R7, R19, 0x1, R222, P3 ;  /* 0x0000000113077824 */ /* 0x000fe400018e06de */
[----:B------:R-:W-:Y:S02]  /*5610*/  IMAD.SHL.U32 R226, R226, 0x10, RZ ;  /* 0x00000010e2e27824 */ /* 0x000fe400078e00ff */
[----:B------:R-:W-:-:S04]  /*5620*/  IMAD.WIDE.U32 R6, R22, UR43, R6 ;  /* 0x0000002b16067c25 */ /* 0x000fc8000f8e0006 */
[----:B------:R-:W-:Y:S01]  /*5630*/  IMAD.IADD R7, R23, 0x1, R7 ;  /* 0x0000000117077824 */ /* 0x000fe200078e0207 */
[----:B-1----:R-:W-:-:S04]  /*5640*/  LEA R8, P3, R6, R12, 0x1 ;  /* 0x0000000c06087211 */ /* 0x002fc800078608ff */
[----:B------:R-:W-:Y:S01]  /*5650*/  LEA.HI.X R9, R6, R13, R7, 0x1, P3 ;  /* 0x0000000d06097211 */ /* 0x000fe200018f0c07 */
[----:B------:R-:W-:-:S05]  /*5660*/  IMAD.U32 R6, RZ, RZ, UR8 ;  /* 0x00000008ff067e24 */ /* 0x000fca000f8e00ff */
[----:B------:R-:W-:Y:S02]  /*5670*/  SHF.L.U64.HI R225, R6, 0x4, R225 ;  /* 0x0000000406e17819 */ /* 0x000fe400000102e1 */
[----:B------:R-:W-:Y:S01]  /*5680*/  IADD3 R6, P3, R226, R4, RZ ;  /* 0x00000004e2067210 */ /* 0x000fe20007f7e0ff */
[----:B--2---:R-:W-:-:S05]  /*5690*/  HADD2.F32 R7, -RZ, R221.H0_H0 ;  /* 0x200000ddff077230 */ /* 0x004fca0000004100 */
[----:B------:R-:W-:-:S04]  /*56a0*/  FMUL R7, R7, R16 ;  /* 0x0000001007077220 */ /* 0x000fc80000400000 */
[----:B---3--:R-:W-:-:S05]  /*56b0*/  FFMA R7, R223, R2, R7 ;  /* 0x00000002df077223 */ /* 0x008fca0000000007 */
[----:B------:R-:W-:-:S04]  /*56c0*/  F2FP.F16.F32.PACK_AB R7, RZ, R7 ;  /* 0x00000007ff07723e */ /* 0x000fc800000000ff */
[----:B------:R-:W-:Y:S01]  /*56d0*/  PRMT R222, R7, 0x7610, R222 ;  /* 0x0000761007de7816 */ /* 0x000fe200000000de */
[----:B------:R-:W-:-:S05]  /*56e0*/  IMAD.X R7, R225, 0x1, R5, P3 ;  /* 0x00000001e1077824 */ /* 0x000fca00018e0605 */
[----:B------:R1:W-:Y:S01]  /*56f0*/  @P2 STG.E.U16 desc[UR36][R6.64], R222 ;  /* 0x000000de06002986 */ /* 0x0003e2000c101524 */
[----:B------:R-:W-:Y:S05]  /*5700*/  @!P4 BRA `(.L_x_37) ;  /* 0x000000000004c947 */ /* 0x000fea0003800000 */
[----:B------:R2:W5:Y:S02]  /*5710*/  LDG.E.LTC128B.U16 R221, desc[UR36][R8.64+0x2] ;  /* 0x0000022408dd7981 */ /* 0x000564000c1e1520 */
.L_x_37:
[----:B------:R-:W-:Y:S05]  /*5720*/  BSYNC B1 ;  /* 0x0000000000017941 */ /* 0x000fea0003800000 */
.L_x_36:
[----:B------:R-:W3:Y:S01]  /*5730*/  LDL.LU R223, [R1+0xc] ;  /* 0x00000c0001df7983 */ /* 0x000ee20000300800 */
[----:B-1---5:R-:W-:Y:S01]  /*5740*/  HADD2.F32 R222, -RZ, R221.H0_H0 ;  /* 0x200000ddffde7230 */ /* 0x022fe20000004100 */
[----:B------:R-:W-:Y:S01]  /*5750*/  ISETP.GT.AND P2, PT, R0, 0x8, P1 ;  /* 0x000000080000780c */ /* 0x000fe20000f44270 */
[----:B------:R-:W-:Y:S03]  /*5760*/  BSSY B1, `(.L_x_38) ;  /* 0x0000007000017945 */ /* 0x000fe60003800000 */
[----:B------:R-:W-:-:S04]  /*5770*/  FMUL R222, R222, R16 ;  /* 0x00000010dede7220 */ /* 0x000fc80000400000 */
[----:B---3--:R-:W-:-:S05]  /*5780*/  FFMA R222, R223, R2, R222 ;  /* 0x00000002dfde7223 */ /* 0x008fca00000000de */
[----:B------:R-:W-:-:S05]  /*5790*/  F2FP.F16.F32.PACK_AB R222, RZ, R222 ;  /* 0x000000deffde723e */ /* 0x000fca00000000ff */
[----:B------:R1:W-:Y:S01]  /*57a0*/  @P4 STG.E.U16 desc[UR36][R6.64+0x2], R222 ;  /* 0x000002de06004986 */ /* 0x0003e2000c101524 */
[----:B------:R-:W-:Y:S05]  /*57b0*/  @!P2 BRA `(.L_x_39) ;  /* 0x000000000004a947 */ /* 0x000fea0003800000 */
[----:B------:R3:W5:Y:S02]  /*57c0*/  LDG.E.LTC128B.U16 R221, desc[UR36][R10.64+0x10] ;  /* 0x000010240add7981 */ /* 0x000764000c1e1520 */
.L_x_39:
[----:B------:R-:W-:Y:S05]  /*57d0*/  BSYNC B1 ;  /* 0x0000000000017941 */ /* 0x000fea0003800000 */
.L_x_38:
[----:B------:R-:W4:Y:S01]  /*57e0*/  LDL.LU R223, [R1+0x10] ;  /* 0x0000100001df7983 */ /* 0x000f220000300800 */
[----:B-1---5:R-:W-:Y:S01]  /*57f0*/  HADD2.F32 R222, -RZ, R221.H0_H0 ;  /* 0x200000ddffde7230 */ /* 0x022fe20000004100 */
[----:B------:R-:W-:Y:S01]  /*5800*/  ISETP.GT.AND P3, PT, R0, 0x9, P1 ;  /* 0x000000090000780c */ /* 0x000fe20000f64270 */
[----:B------:R-:W-:Y:S03]  /*5810*/  BSSY B1, `(.L_x_40) ;  /* 0x0000007000017945 */ /* 0x000fe60003800000 */
[----:B------:R-:W-:-:S04]  /*5820*/  FMUL R222, R222, R16 ;  /* 0x00000010dede7220 */ /* 0x000fc80000400000 */
[----:B----4-:R-:W-:-:S05]  /*5830*/  FFMA R222, R223, R2, R222 ;  /* 0x00000002dfde7223 */ /* 0x010fca00000000de */
[----:B------:R-:W-:-:S05]  /*5840*/  F2FP.F16.F32.PACK_AB R222, RZ, R222 ;  /* 0x000000deffde723e */ /* 0x000fca00000000ff */
[----:B------:R1:W-:Y:S01]  /*5850*/  @P2 STG.E.U16 desc[UR36][R4.64+0x10], R222 ;  /* 0x000010de04002986 */ /* 0x0003e2000c101524 */
[----:B------:R-:W-:Y:S05]  /*5860*/  @!P3 BRA `(.L_x_41) ;  /* 0x000000000004b947 */ /* 0x000fea0003800000 */
[----:B------:R4:W5:Y:S02]  /*5870*/  LDG.E.LTC128B.U16 R221, desc[UR36][R10.64+0x12] ;  /* 0x000012240add7981 */ /* 0x000964000c1e1520 */
.L_x_41:
[----:B------:R-:W-:Y:S05]  /*5880*/  BSYNC B1 ;  /* 0x0000000000017941 */ /* 0x000fea0003800000 */
.L_x_40:
[----:B------:R-:W2:Y:S01]  /*5890*/  LDL.LU R223, [R1+0x14] ;  /* 0x0000140001df7983 */ /* 0x000ea20000300800 */
[----:B-1---5:R-:W-:Y:S01]  /*58a0*/  HADD2.F32 R222, -RZ, R221.H0_H0 ;  /* 0x200000ddffde7230 */ /* 0x022fe20000004100 */
[----:B------:R-:W-:Y:S01]  /*58b0*/  ISETP.GT.AND P2, PT, R0, 0x8, P0 ;  /* 0x000000080000780c */ /* 0x000fe20000744270 */
[----:B------:R-:W-:Y:S03]  /*58c0*/  BSSY B1, `(.L_x_42) ;  /* 0x0000007000017945 */ /* 0x000fe60003800000 */
[----:B------:R-:W-:-:S04]  /*58d0*/  FMUL R222, R222, R16 ;  /* 0x00000010dede7220 */ /* 0x000fc80000400000 */
[----:B--2---:R-:W-:-:S05]  /*58e0*/  FFMA R222, R223, R2, R222 ;  /* 0x00000002dfde7223 */ /* 0x004fca00000000de */
[----:B------:R-:W-:-:S05]  /*58f0*/  F2FP.F16.F32.PACK_AB R222, RZ, R222 ;  /* 0x000000deffde723e */ /* 0x000fca00000000ff */
[----:B------:R1:W-:Y:S01]  /*5900*/  @P3 STG.E.U16 desc[UR36][R4.64+0x12], R222 ;  /* 0x000012de04003986 */ /* 0x0003e2000c101524 */
[----:B------:R-:W-:Y:S05]  /*5910*/  @!P2 BRA `(.L_x_43) ;  /* 0x000000000004a947 */ /* 0x000fea0003800000 */
[----:B------:R2:W5:Y:S02]  /*5920*/  LDG.E.LTC128B.U16 R221, desc[UR36][R8.64+0x10] ;  /* 0x0000102408dd7981 */ /* 0x000564000c1e1520 */
.L_x_43:
[----:B------:R-:W-:Y:S05]  /*5930*/  BSYNC B1 ;  /* 0x0000000000017941 */ /* 0x000fea0003800000 */
.L_x_42:
        /* <DEDUP_REMOVED lines=10> */
.L_x_45:
[----:B------:R-:W-:Y:S05]  /*59e0*/  BSYNC B1 ;  /* 0x0000000000017941 */ /* 0x000fea0003800000 */
.L_x_44:
        /* <DEDUP_REMOVED lines=10> */
.L_x_47:
[----:B------:R-:W-:Y:S05]  /*5a90*/  BSYNC B1 ;  /* 0x0000000000017941 */ /* 0x000fea0003800000 */
.L_x_46:
        /* <DEDUP_REMOVED lines=10> */
.L_x_49:
[----:B------:R-:W-:Y:S05]  /*5b40*/  BSYNC B1 ;  /* 0x0000000000017941 */ /* 0x000fea0003800000 */
.L_x_48:
        /* <DEDUP_REMOVED lines=10> */
.L_x_51:
[----:B------:R-:W-:Y:S05]  /*5bf0*/  BSYNC B1 ;  /* 0x0000000000017941 */ /* 0x000fea0003800000 */
.L_x_50:
        /* <DEDUP_REMOVED lines=10> */
.L_x_53:
[----:B------:R-:W-:Y:S05]  /*5ca0*/  BSYNC B1 ;  /* 0x0000000000017941 */ /* 0x000fea0003800000 */
.L_x_52:
        /* <DEDUP_REMOVED lines=10> */
.L_x_55:
[----:B------:R-:W-:Y:S05]  /*5d50*/  BSYNC B1 ;  /* 0x0000000000017941 */ /* 0x000fea0003800000 */
.L_x_54:
        /* <DEDUP_REMOVED lines=10> */
.L_x_57:
[----:B------:R-:W-:Y:S05]  /*5e00*/  BSYNC B1 ;  /* 0x0000000000017941 */ /* 0x000fea0003800000 */
.L_x_56:
        /* <DEDUP_REMOVED lines=10> */
.L_x_59:
[----:B------:R-:W-:Y:S05]  /*5eb0*/  BSYNC B1 ;  /* 0x0000000000017941 */ /* 0x000fea0003800000 */
.L_x_58:
        /* <DEDUP_REMOVED lines=10> */
.L_x_61:
[----:B------:R-:W-:Y:S05]  /*5f60*/  BSYNC B1 ;  /* 0x0000000000017941 */ /* 0x000fea0003800000 */
.L_x_60:
        /* <DEDUP_REMOVED lines=10> */
.L_x_63:
[----:B------:R-:W-:Y:S05]  /*6010*/  BSYNC B1 ;  /* 0x0000000000017941 */ /* 0x000fea0003800000 */
.L_x_62:
        /* <DEDUP_REMOVED lines=10> */
.L_x_65:
[----:B------:R-:W-:Y:S05]  /*60c0*/  BSYNC B1 ;  /* 0x0000000000017941 */ /* 0x000fea0003800000 */
.L_x_64:
        /* <DEDUP_REMOVED lines=10> */
.L_x_67:
[----:B------:R-:W-:Y:S05]  /*6170*/  BSYNC B1 ;  /* 0x0000000000017941 */ /* 0x000fea0003800000 */
.L_x_66:
        /* <DEDUP_REMOVED lines=10> */
.L_x_69:
[----:B------:R-:W-:Y:S05]  /*6220*/  BSYNC B1 ;  /* 0x0000000000017941 */ /* 0x000fea0003800000 */
.L_x_68:
        /* <DEDUP_REMOVED lines=10> */
.L_x_71:
[----:B------:R-:W-:Y:S05]  /*62d0*/  BSYNC B1 ;  /* 0x0000000000017941 */ /* 0x000fea0003800000 */
.L_x_70:
        /* <DEDUP_REMOVED lines=10> */
.L_x_73:
[----:B------:R-:W-:Y:S05]  /*6380*/  BSYNC B1 ;  /* 0x0000000000017941 */ /* 0x000fea0003800000 */
.L_x_72:
        /* <DEDUP_REMOVED lines=10> */
.L_x_75:
[----:B------:R-:W-:Y:S05]  /*6430*/  BSYNC B1 ;  /* 0x0000000000017941 */ /* 0x000fea0003800000 */
.L_x_74:
        /* <DEDUP_REMOVED lines=10> */
.L_x_77:
[----:B------:R-:W-:Y:S05]  /*64e0*/  BSYNC B1 ;  /* 0x0000000000017941 */ /* 0x000fea0003800000 */
.L_x_76:
        /* <DEDUP_REMOVED lines=10> */
.L_x_79:
[----:B------:R-:W-:Y:S05]  /*6590*/  BSYNC B1 ;  /* 0x0000000000017941 */ /* 0x000fea0003800000 */
.L_x_78:
        /* <DEDUP_REMOVED lines=10> */
.L_x_81:
[----:B------:R-:W-:Y:S05]  /*6640*/  BSYNC B1 ;  /* 0x0000000000017941 */ /* 0x000fea0003800000 */
.L_x_80:
        /* <DEDUP_REMOVED lines=10> */
.L_x_83:
[----:B------:R-:W-:Y:S05]  /*66f0*/  BSYNC B1 ;  /* 0x0000000000017941 */ /* 0x000fea0003800000 */
.L_x_82:
        /* <DEDUP_REMOVED lines=10> */
.L_x_85:
[----:B------:R-:W-:Y:S05]  /*67a0*/  BSYNC B1 ;  /* 0x0000000000017941 */ /* 0x000fea0003800000 */
.L_x_84:
        /* <DEDUP_REMOVED lines=10> */
.L_x_87:
[----:B------:R-:W-:Y:S05]  /*6850*/  BSYNC B1 ;  /* 0x0000000000017941 */ /* 0x000fea0003800000 */
.L_x_86:
        /* <DEDUP_REMOVED lines=10> */
.L_x_89:
[----:B------:R-:W-:Y:S05]  /*6900*/  BSYNC B1 ;  /* 0x0000000000017941 */ /* 0x000fea0003800000 */
.L_x_88:
        /* <DEDUP_REMOVED lines=10> */
.L_x_91:
[----:B------:R-:W-:Y:S05]  /*69b0*/  BSYNC B1 ;  /* 0x0000000000017941 */ /* 0x000fea0003800000 */
.L_x_90:
        /* <DEDUP_REMOVED lines=10> */
.L_x_93:
[----:B------:R-:W-:Y:S05]  /*6a60*/  BSYNC B1 ;  /* 0x0000000000017941 */ /* 0x000fea0003800000 */
.L_x_92:
        /* <DEDUP_REMOVED lines=10> */
.L_x_95:
[----:B------:R-:W-:Y:S05]  /*6b10*/  BSYNC B1 ;  /* 0x0000000000017941 */ /* 0x000fea0003800000 */
.L_x_94:
        /* <DEDUP_REMOVED lines=10> */
.L_x_97:
[----:B------:R-:W-:Y:S05]  /*6bc0*/  BSYNC B1 ;  /* 0x0000000000017941 */ /* 0x000fea0003800000 */
.L_x_96:
        /* <DEDUP_REMOVED lines=10> */
.L_x_99:
[----:B------:R-:W-:Y:S05]  /*6c70*/  BSYNC B1 ;  /* 0x0000000000017941 */ /* 0x000fea0003800000 */
.L_x_98:
        /* <DEDUP_REMOVED lines=10> */
.L_x_101:
[----:B------:R-:W-:Y:S05]  /*6d20*/  BSYNC B1 ;  /* 0x0000000000017941 */ /* 0x000fea0003800000 */
.L_x_100:
        /* <DEDUP_REMOVED lines=10> */
.L_x_103:
[----:B------:R-:W-:Y:S05]  /*6dd0*/  BSYNC B1 ;  /* 0x0000000000017941 */ /* 0x000fea0003800000 */
.L_x_102:
        /* <DEDUP_REMOVED lines=10> */
.L_x_105:
[----:B------:R-:W-:Y:S05]  /*6e80*/  BSYNC B1 ;  /* 0x0000000000017941 */ /* 0x000fea0003800000 */
.L_x_104:
        /* <DEDUP_REMOVED lines=10> */
.L_x_107:
[----:B------:R-:W-:Y:S05]  /*6f30*/  BSYNC B1 ;  /* 0x0000000000017941 */ /* 0x000fea0003800000 */
.L_x_106:
        /* <DEDUP_REMOVED lines=10> */
.L_x_109:
[----:B------:R-:W-:Y:S05]  /*6fe0*/  BSYNC B1 ;  /* 0x0000000000017941 */ /* 0x000fea0003800000 */
.L_x_108:
        /* <DEDUP_REMOVED lines=10> */
.L_x_111:
[----:B------:R-:W-:Y:S05]  /*7090*/  BSYNC B1 ;  /* 0x0000000000017941 */ /* 0x000fea0003800000 */
.L_x_110:
        /* <DEDUP_REMOVED lines=10> */
.L_x_113:
[----:B------:R-:W-:Y:S05]  /*7140*/  BSYNC B1 ;  /* 0x0000000000017941 */ /* 0x000fea0003800000 */
.L_x_112:
        /* <DEDUP_REMOVED lines=10> */
.L_x_115:
[----:B------:R-:W-:Y:S05]  /*71f0*/  BSYNC B1 ;  /* 0x0000000000017941 */ /* 0x000fea0003800000 */
.L_x_114:
        /* <DEDUP_REMOVED lines=10> */
.L_x_117:
[----:B------:R-:W-:Y:S05]  /*72a0*/  BSYNC B1 ;  /* 0x0000000000017941 */ /* 0x000fea0003800000 */
.L_x_116:
        /* <DEDUP_REMOVED lines=10> */
.L_x_119:
[----:B------:R-:W-:Y:S05]  /*7350*/  BSYNC B1 ;  /* 0x0000000000017941 */ /* 0x000fea0003800000 */
.L_x_118:
        /* <DEDUP_REMOVED lines=10> */
.L_x_121:
[----:B------:R-:W-:Y:S05]  /*7400*/  BSYNC B1 ;  /* 0x0000000000017941 */ /* 0x000fea0003800000 */
.L_x_120:
        /* <DEDUP_REMOVED lines=10> */
.L_x_123:
[----:B------:R-:W-:Y:S05]  /*74b0*/  BSYNC B1 ;  /* 0x0000000000017941 */ /* 0x000fea0003800000 */
.L_x_122:
        /* <DEDUP_REMOVED lines=10> */
.L_x_125:
[----:B------:R-:W-:Y:S05]  /*7560*/  BSYNC B1 ;  /* 0x0000000000017941 */ /* 0x000fea0003800000 */
.L_x_124:
        /* <DEDUP_REMOVED lines=10> */
.L_x_127:
[----:B------:R-:W-:Y:S05]  /*7610*/  BSYNC B1 ;  /* 0x0000000000017941 */ /* 0x000fea0003800000 */
.L_x_126:
        /* <DEDUP_REMOVED lines=10> */
.L_x_129:
[----:B------:R-:W-:Y:S05]  /*76c0*/  BSYNC B1 ;  /* 0x0000000000017941 */ /* 0x000fea0003800000 */
.L_x_128:
        /* <DEDUP_REMOVED lines=10> */
.L_x_131:
[----:B------:R-:W-:Y:S05]  /*7770*/  BSYNC B1 ;  /* 0x0000000000017941 */ /* 0x000fea0003800000 */
.L_x_130:
        /* <DEDUP_REMOVED lines=10> */
.L_x_133:
[----:B------:R-:W-:Y:S05]  /*7820*/  BSYNC B1 ;  /* 0x0000000000017941 */ /* 0x000fea0003800000 */
.L_x_132:
        /* <DEDUP_REMOVED lines=10> */
.L_x_135:
[----:B------:R-:W-:Y:S05]  /*78d0*/  BSYNC B1 ;  /* 0x0000000000017941 */ /* 0x000fea0003800000 */
.L_x_134:
        /* <DEDUP_REMOVED lines=10> */
.L_x_137:
[----:B------:R-:W-:Y:S05]  /*7980*/  BSYNC B1 ;  /* 0x0000000000017941 */ /* 0x000fea0003800000 */
.L_x_136:
        /* <DEDUP_REMOVED lines=10> */
.L_x_139:
[----:B------:R-:W-:Y:S05]  /*7a30*/  BSYNC B1 ;  /* 0x0000000000017941 */ /* 0x000fea0003800000 */
.L_x_138:
        /* <DEDUP_REMOVED lines=10> */
.L_x_141:
[----:B------:R-:W-:Y:S05]  /*7ae0*/  BSYNC B1 ;  /* 0x0000000000017941 */ /* 0x000fea0003800000 */
.L_x_140:
        /* <DEDUP_REMOVED lines=10> */
.L_x_143:
[----:B------:R-:W-:Y:S05]  /*7b90*/  BSYNC B1 ;  /* 0x0000000000017941 */ /* 0x000fea0003800000 */
.L_x_142:
        /* <DEDUP_REMOVED lines=10> */
.L_x_145:
[----:B------:R-:W-:Y:S05]  /*7c40*/  BSYNC B1 ;  /* 0x0000000000017941 */ /* 0x000fea0003800000 */
.L_x_144:
        /* <DEDUP_REMOVED lines=10> */
.L_x_147:
[----:B------:R-:W-:Y:S05]  /*7cf0*/  BSYNC B1 ;  /* 0x0000000000017941 */ /* 0x000fea0003800000 */
.L_x_146:
        /* <DEDUP_REMOVED lines=10> */
.L_x_149:
[----:B------:R-:W-:Y:S05]  /*7da0*/  BSYNC B1 ;  /* 0x0000000000017941 */ /* 0x000fea0003800000 */
.L_x_148:
        /* <DEDUP_REMOVED lines=10> */
.L_x_151:
[----:B------:R-:W-:Y:S05]  /*7e50*/  BSYNC B1 ;  /* 0x0000000000017941 */ /* 0x000fea0003800000 */
.L_x_150:
        /* <DEDUP_REMOVED lines=10> */
.L_x_153:
[----:B------:R-:W-:Y:S05]  /*7f00*/  BSYNC B1 ;  /* 0x0000000000017941 */ /* 0x000fea0003800000 */
.L_x_152:
        /* <DEDUP_REMOVED lines=10> */
.L_x_155:
[----:B------:R-:W-:Y:S05]  /*7fb0*/  BSYNC B1 ;  /* 0x0000000000017941 */ /* 0x000fea0003800000 */
.L_x_154:
        /* <DEDUP_REMOVED lines=10> */
.L_x_157:
[----:B------:R-:W-:Y:S05]  /*8060*/  BSYNC B1 ;  /* 0x0000000000017941 */ /* 0x000fea0003800000 */
.L_x_156:
        /* <DEDUP_REMOVED lines=10> */
.L_x_159:
[----:B------:R-:W-:Y:S05]  /*8110*/  BSYNC B1 ;  /* 0x0000000000017941 */ /* 0x000fea0003800000 */
.L_x_158:
        /* <DEDUP_REMOVED lines=10> */
.L_x_161:
[----:B------:R-:W-:Y:S05]  /*81c0*/  BSYNC B1 ;  /* 0x0000000000017941 */ /* 0x000fea0003800000 */
.L_x_160:
        /* <DEDUP_REMOVED lines=10> */
.L_x_163:
[----:B------:R-:W-:Y:S05]  /*8270*/  BSYNC B1 ;  /* 0x0000000000017941 */ /* 0x000fea0003800000 */
.L_x_162:
        /* <DEDUP_REMOVED lines=10> */
.L_x_165:
[----:B------:R-:W-:Y:S05]  /*8320*/  BSYNC B1 ;  /* 0x0000000000017941 */ /* 0x000fea0003800000 */
.L_x_164:
        /* <DEDUP_REMOVED lines=10> */
.L_x_167:
[----:B------:R-:W-:Y:S05]  /*83d0*/  BSYNC B1 ;  /* 0x0000000000017941 */ /* 0x000fea0003800000 */
.L_x_166:
        /* <DEDUP_REMOVED lines=10> */
.L_x_169:
[----:B------:R-:W-:Y:S05]  /*8480*/  BSYNC B1 ;  /* 0x0000000000017941 */ /* 0x000fea0003800000 */
.L_x_168:
        /* <DEDUP_REMOVED lines=10> */
.L_x_171:
[----:B------:R-:W-:Y:S05]  /*8530*/  BSYNC B1 ;  /* 0x0000000000017941 */ /* 0x000fea0003800000 */
.L_x_170:
        /* <DEDUP_REMOVED lines=10> */
.L_x_173:
[----:B------:R-:W-:Y:S05]  /*85e0*/  BSYNC B1 ;  /* 0x0000000000017941 */ /* 0x000fea0003800000 */
.L_x_172:
        /* <DEDUP_REMOVED lines=10> */
.L_x_175:
[----:B------:R-:W-:Y:S05]  /*8690*/  BSYNC B1 ;  /* 0x0000000000017941 */ /* 0x000fea0003800000 */
.L_x_174:
        /* <DEDUP_REMOVED lines=10> */
.L_x_177:
[----:B------:R-:W-:Y:S05]  /*8740*/  BSYNC B1 ;  /* 0x0000000000017941 */ /* 0x000fea0003800000 */
.L_x_176:
        /* <DEDUP_REMOVED lines=10> */
.L_x_179:
[----:B------:R-:W-:Y:S05]  /*87f0*/  BSYNC B1 ;  /* 0x0000000000017941 */ /* 0x000fea0003800000 */
.L_x_178:
        /* <DEDUP_REMOVED lines=10> */
.L_x_181:
[----:B------:R-:W-:Y:S05]  /*88a0*/  BSYNC B1 ;  /* 0x0000000000017941 */ /* 0x000fea0003800000 */
.L_x_180:
        /* <DEDUP_REMOVED lines=10> */
.L_x_183:
[----:B------:R-:W-:Y:S05]  /*8950*/  BSYNC B1 ;  /* 0x0000000000017941 */ /* 0x000fea0003800000 */
.L_x_182:
        /* <DEDUP_REMOVED lines=10> */
.L_x_185:
[----:B------:R-:W-:Y:S05]  /*8a00*/  BSYNC B1 ;  /* 0x0000000000017941 */ /* 0x000fea0003800000 */
.L_x_184:
        /* <DEDUP_REMOVED lines=10> */
.L_x_187:
[----:B------:R-:W-:Y:S05]  /*8ab0*/  BSYNC B1 ;  /* 0x0000000000017941 */ /* 0x000fea0003800000 */
.L_x_186:
        /* <DEDUP_REMOVED lines=10> */
.L_x_189:
[----:B------:R-:W-:Y:S05]  /*8b60*/  BSYNC B1 ;  /* 0x0000000000017941 */ /* 0x000fea0003800000 */
.L_x_188:
        /* <DEDUP_REMOVED lines=10> */
.L_x_191:
[----:B------:R-:W-:Y:S05]  /*8c10*/  BSYNC B1 ;  /* 0x0000000000017941 */ /* 0x000fea0003800000 */
.L_x_190:
        /* <DEDUP_REMOVED lines=10> */
.L_x_193:
[----:B------:R-:W-:Y:S05]  /*8cc0*/  BSYNC B1 ;  /* 0x0000000000017941 */ /* 0x000fea0003800000 */
.L_x_192:
        /* <DEDUP_REMOVED lines=10> */
.L_x_195:
[----:B------:R-:W-:Y:S05]  /*8d70*/  BSYNC B1 ;  /* 0x0000000000017941 */ /* 0x000fea0003800000 */
.L_x_194:
        /* <DEDUP_REMOVED lines=10> */
.L_x_197:
[----:B------:R-:W-:Y:S05]  /*8e20*/  BSYNC B1 ;  /* 0x0000000000017941 */ /* 0x000fea0003800000 */
.L_x_196:
        /* <DEDUP_REMOVED lines=10> */
.L_x_199:
[----:B------:R-:W-:Y:S05]  /*8ed0*/  BSYNC B1 ;  /* 0x0000000000017941 */ /* 0x000fea0003800000 */
.L_x_198:
        /* <DEDUP_REMOVED lines=10> */
.L_x_201:
[----:B------:R-:W-:Y:S05]  /*8f80*/  BSYNC B1 ;  /* 0x0000000000017941 */ /* 0x000fea0003800000 */
.L_x_200:
        /* <DEDUP_REMOVED lines=10> */
.L_x_203:
[----:B------:R-:W-:Y:S05]  /*9030*/  BSYNC B1 ;  /* 0x0000000000017941 */ /* 0x000fea0003800000 */
.L_x_202:
        /* <DEDUP_REMOVED lines=10> */
.L_x_205:
[----:B------:R-:W-:Y:S05]  /*90e0*/  BSYNC B1 ;  /* 0x0000000000017941 */ /* 0x000fea0003800000 */
.L_x_204:
[----:B------:R-:W2:Y:S01]  /*90f0*/  LDL.LU R224, [R1+0x15c] ;  /* 0x00015c0001e07983 */ /* 0x000ea20000300800 */
[----:B-----5:R-:W-:Y:S01]  /*9100*/  HADD2.F32 R223, -RZ, R221.H0_H0 ;  /* 0x200000ddffdf7230 */ /* 0x020fe20000004100 */
[----:B------:R-:W-:Y:S01]  /*9110*/  ISETP.GT.AND P2, PT, R0, 0xb0, P1 ;  /* 0x000000b00000780c */ /* 0x000fe20000f44270 */
[----:B------:R-:W-:Y:S03]  /*9120*/  BSSY B1, `(.L_x_206) ;  /* 0x0000007000017945 */ /* 0x000fe60003800000 */
[----:B------:R-:W-:-:S04]  /*9130*/  FMUL R223, R223, R16 ;  /* 0x00000010dfdf7220 */ /* 0x000fc80000400000 */
[----:B--2---:R-:W-:-:S05]  /*9140*/  FFMA R223, R224, R2, R223 ;  /* 0x00000002e0df7223 */ /* 0x004fca00000000df */
[----:B-1----:R-:W-:-:S05]  /*9150*/  F2FP.F16.F32.PACK_AB R222, RZ, R223 ;  /* 0x000000dfffde723e */ /* 0x002fca00000000ff */
[----:B------:R1:W-:Y:S01]  /*9160*/  @P3 STG.E.U16 desc[UR36][R6.64+0x152], R222 ;  /* 0x000152de06003986 */ /* 0x0003e2000c101524 */
[----:B------:R-:W-:Y:S05]  /*9170*/  @!P2 BRA `(.L_x_207) ;  /* 0x000000000004a947 */ /* 0x000fea0003800000 */
[----:B------:R2:W5:Y:S02]  /*9180*/  LDG.E.LTC128B.U16 R221, desc[UR36][R10.64+0x160] ;  /* 0x000160240add7981 */ /* 0x000564000c1e1520 */
.L_x_207:
[----:B------:R-:W-:Y:S05]  /*9190*/  BSYNC B1 ;  /* 0x0000000000017941 */ /* 0x000fea0003800000 */
.L_x_206:
[----:B------:R-:W3:Y:S01]  /*91a0*/  LDL.LU R224, [R1+0x160] ;  /* 0x0001600001e07983 */ /* 0x000ee20000300800 */
[----:B-----5:R-:W-:Y:S01]  /*91b0*/  HADD2.F32 R223, -RZ, R221.H0_H0 ;  /* 0x200000ddffdf7230 */ /* 0x020fe20000004100 */
[----:B------:R-:W-:Y:S01]  /*91c0*/  ISETP.GT.AND P3, PT, R0, 0xb1, P1 ;  /* 0x000000b10000780c */ /* 0x000fe20000f64270 */
[----:B------:R-:W-:Y:S03]  /*91d0*/  BSSY B1, `(.L_x_208) ;  /* 0x0000007000017945 */ /* 0x000fe60003800000 */
[----:B------:R-:W-:-:S04]  /*91e0*/  FMUL R223, R223, R16 ;  /* 0x00000010dfdf7220 */ /* 0x000fc80000400000 */
[----:B---3--:R-:W-:-:S05]  /*91f0*/  FFMA R223, R224, R2, R223 ;  /* 0x00000002e0df7223 */ /* 0x008fca00000000df */
[----:B-1----:R-:W-:-:S05]  /*9200*/  F2FP.F16.F32.PACK_AB R222, RZ, R223 ;  /* 0x000000dfffde723e */ /* 0x002fca00000000ff */
[----:B------:R1:W-:Y:S01]  /*9210*/  @P2 STG.E.U16 desc[UR36][R4.64+0x160], R222 ;  /* 0x000160de04002986 */ /* 0x0003e2000c101524 */
[----:B------:R-:W-:Y:S05]  /*9220*/  @!P3 BRA `(.L_x_209) ;  /* 0x000000000004b947 */ /* 0x000fea0003800000 */
[----:B------:R3:W5:Y:S02]  /*9230*/  LDG.E.LTC128B.U16 R221, desc[UR36][R10.64+0x162] ;  /* 0x000162240add7981 */ /* 0x000764000c1e1520 */
.L_x_209:
[----:B------:R-:W-:Y:S05]  /*9240*/  BSYNC B1 ;  /* 0x0000000000017941 */ /* 0x000fea0003800000 */
.L_x_208:
[----:B-1----:R-:W2:Y:S01]  /*9250*/  LDL.LU R222, [R1+0x164] ;  /* 0x0001640001de7983 */ /* 0x002ea20000300800 */
[----:B-----5:R-:W-:Y:S01]  /*9260*/  HADD2.F32 R223, -RZ, R221.H0_H0 ;  /* 0x200000ddffdf7230 */ /* 0x020fe20000004100 */
        /* <DEDUP_REMOVED lines=8> */
.L_x_211:
[----:B------:R-:W-:Y:S05]  /*92f0*/  BSYNC B1 ;  /* 0x0000000000017941 */ /* 0x000fea0003800000 */
.L_x_210:
        /* <DEDUP_REMOVED lines=10> */
.L_x_213:
[----:B------:R-:W-:Y:S05]  /*93a0*/  BSYNC B1 ;  /* 0x0000000000017941 */ /* 0x000fea0003800000 */
.L_x_212:
        /* <DEDUP_REMOVED lines=10> */
.L_x_215:
[----:B------:R-:W-:Y:S05]  /*9450*/  BSYNC B1 ;  /* 0x0000000000017941 */ /* 0x000fea0003800000 */
.L_x_214:
        /* <DEDUP_REMOVED lines=10> */
.L_x_217:
[----:B------:R-:W-:Y:S05]  /*9500*/  BSYNC B1 ;  /* 0x0000000000017941 */ /* 0x000fea0003800000 */
.L_x_216:
[----:B0-234-:R-:W2:Y:S01]  /*9510*/  LDL.LU R10, [R1+0x174] ;  /* 0x00017400010a7983 */ /* 0x01dea20000300800 */
        /* <DEDUP_REMOVED lines=9> */
.L_x_219:
[----:B------:R-:W-:Y:S05]  /*95b0*/  BSYNC B1 ;  /* 0x0000000000017941 */ /* 0x000fea0003800000 */
.L_x_218:
[----:B------:R-:W3:Y:S01]  /*95c0*/  LDL.LU R222, [R1+0x178] ;  /* 0x0001780001de7983 */ /* 0x000ee20000300800 */
[----:B0----5:R-:W-:Y:S01]  /*95d0*/  HADD2.F32 R11, -RZ, R221.H0_H0 ;  /* 0x200000ddff0b7230 */ /* 0x021fe20000004100 */
[----:B------:R-:W-:Y:S01]  /*95e0*/  ISETP.GT.AND P1, PT, R0, 0xb9, P0 ;  /* 0x000000b90000780c */ /* 0x000fe20000724270 */
[----:B------:R-:W-:Y:S03]  /*95f0*/  BSSY B1, `(.L_x_220) ;  /* 0x000000a000017945 */ /* 0x000fe60003800000 */
[----:B------:R-:W-:-:S04]  /*9600*/  FMUL R11, R11, R16 ;  /* 0x000000100b0b7220 */ /* 0x000fc80000400000 */
[----:B---3--:R-:W-:Y:S01]  /*9610*/  FFMA R11, R222, R2, R11 ;  /* 0x00000002de0b7223 */ /* 0x008fe2000000000b */
[----:B------:R-:W-:-:S04]  /*9620*/  IADD3 R222, P0, R220, 0x80, RZ ;  /* 0x00000080dcde7810 */ /* 0x000fc80007f1e0ff */
[----:B------:R-:W-:-:S04]  /*9630*/  F2FP.F16.F32.PACK_AB R11, RZ, R11 ;  /* 0x0000000bff0b723e */ /* 0x000fc800000000ff */
[----:B------:R-:W-:Y:S02]  /*9640*/  PRMT R10, R11, 0x7610, R10 ;  /* 0x000076100b0a7816 */ /* 0x000fe4000000000a */
[----:B------:R-:W-:-:S03]  /*9650*/  IADD3.X R11, RZ, UR7, RZ, P0, !PT ;  /* 0x00000007ff0b7c10 */ /* 0x000fc600087fe4ff */
[----:B------:R0:W-:Y:S01]  /*9660*/  @P2 STG.E.U16 desc[UR36][R6.64+0x170], R10 ;  /* 0x0001700a06002986 */ /* 0x0001e2000c101524 */
[----:B------:R-:W-:Y:S05]  /*9670*/  @!P1 BRA `(.L_x_221) ;  /* 0x0000000000049947 */ /* 0x000fea0003800000 */
[----:B------:R3:W5:Y:S02]  /*9680*/  LDG.E.LTC128B.U16 R221, desc[UR36][R8.64+0x172] ;  /* 0x0001722408dd7981 */ /* 0x000764000c1e1520 */
.L_x_221:
[----:B------:R-:W-:Y:S05]  /*9690*/  BSYNC B1 ;  /* 0x0000000000017941 */ /* 0x000fea0003800000 */
.L_x_220:
[----:B0-----:R-:W4:Y:S01]  /*96a0*/  LDL.LU R10, [R1+0x17c] ;  /* 0x00017c00010a7983 */ /* 0x001f220000300800 */
[----:B--23-5:R-:W-:Y:S01]  /*96b0*/  HADD2.F32 R9, -RZ, R221.H0_H0 ;  /* 0x200000ddff097230 */ /* 0x02cfe20000004100 */
[----:B------:R-:W-:Y:S01]  /*96c0*/  ISETP.GT.AND P0, PT, R3, 0x80, PT ;  /* 0x000000800300780c */ /* 0x000fe20003f04270 */
[----:B------:R-:W-:-:S03]  /*96d0*/  IMAD R224, R11, R14, RZ ;  /* 0x0000000e0be07224 */ /* 0x000fc600078e02ff */
[----:B------:R-:W-:Y:S01]  /*96e0*/  FMUL R11, R9, R16 ;  /* 0x00000010090b7220 */ /* 0x000fe20000400000 */
[----:B------:R-:W-:Y:S01]  /*96f0*/  IMAD R224, R222, R15, R224 ;  /* 0x0000000fdee07224 */ /* 0x000fe200078e02e0 */
[----:B------:R-:W-:Y:S01]  /*9700*/  ISETP.GT.AND P4, PT, R0, RZ, P0 ;  /* 0x000000ff0000720c */ /* 0x000fe20000784270 */
[----:B------:R-:W-:-:S04]  /*9710*/  IMAD.WIDE.U32 R8, R222, R14, R20 ;  /* 0x0000000ede087225 */ /* 0x000fc800078e0014 */
[----:B------:R-:W-:Y:S02]  /*9720*/  IMAD.IADD R9, R9, 0x1, R224 ;  /* 0x0000000109097824 */ /* 0x000fe400078e02e0 */
[----:B----4-:R-:W-:Y:S01]  /*9730*/  FFMA R11, R10, R2, R11 ;  /* 0x000000020a0b7223 */ /* 0x010fe2000000000b */
[----:B------:R-:W-:-:S04]  /*9740*/  LEA R10, P2, R8, R12, 0x1 ;  /* 0x0000000c080a7211 */ /* 0x000fc800078408ff */
[----:B-1----:R-:W-:Y:S02]  /*9750*/  F2FP.F16.F32.PACK_AB R223, RZ, R11 ;  /* 0x0000000bffdf723e */ /* 0x002fe400000000ff */
[----:B------:R-:W-:Y:S02]  /*9760*/  LEA.HI.X R11, R8, R13, R9, 0x1, P2 ;  /* 0x0000000d080b7211 */ /* 0x000fe400010f0c09 */
[----:B------:R-:W-:-:S05]  /*9770*/  PRMT R8, R223, 0x7610, R8 ;  /* 0x00007610df087816 */ /* 0x000fca0000000008 */
[----:B------:R0:W-:Y:S04]  /*9780*/  @P1 STG.E.U16 desc[UR36][R6.64+0x172], R8 ;  /* 0x0001720806001986 */ /* 0x0001e8000c101524 */
[----:B------:R1:W2:Y:S01]  /*9790*/  @P4 LDG.E.LTC128B.U16 R221, desc[UR36][R10.64] ;  /* 0x000000240add4981 */ /* 0x0002a2000c1e1520 */
[----:B------:R-:W-:Y:S01]  /*97a0*/  IMAD.U32 R223, RZ, RZ, UR8 ;  /* 0x00000008ffdf7e24 */ /* 0x000fe2000f8e00ff */
[----:B------:R-:W-:Y:S01]  /*97b0*/  USHF.L.U64.HI UR4, UR8, 0x8, UR9 ;  /* 0x0000000808047899 */ /* 0x000fe20008010209 */
[----:B------:R-:W-:Y:S01]  /*97c0*/  ISETP.GT.AND P2, PT, R0, 0x1, P0 ;  /* 0x000000010000780c */ /* 0x000fe20000744270 */
[----:B------:R-:W-:Y:S01]  /*97d0*/  BSSY B1, `(.L_x_222) ;  /* 0x0000010000017945 */ /* 0x000fe20003800000 */
[----:B0-----:R-:W-:Y:S01]  /*97e0*/  IMAD.WIDE.U32 R6, R222, R14, R18 ;  /* 0x0000000ede067225 */ /* 0x001fe200078e0012 */
[----:B------:R-:W-:-:S03]  /*97f0*/  LEA R8, P1, R223, R4, 0x8 ;  /* 0x00000004df087211 */ /* 0x000fc600078240ff */
[----:B------:R-:W-:Y:S02]  /*9800*/  IMAD.IADD R7, R224, 0x1, R7 ;  /* 0x00000001e0077824 */ /* 0x000fe400078e0207 */
[----:B-1----:R-:W-:-:S03]  /*9810*/  IMAD.WIDE.U32 R10, R22, UR43, R6 ;  /* 0x0000002b160a7c25 */ /* 0x002fc6000f8e0006 */
[----:B------:R-:W-:Y:S01]  /*9820*/  LEA R6, P3, R10, R12, 0x1 ;  /* 0x0000000c0a067211 */ /* 0x000fe200078608ff */
[----:B--2---:R-:W-:-:S05]  /*9830*/  HADD2.F32 R9, -RZ, R221.H0_H0 ;  /* 0x200000ddff097230 */ /* 0x004fca0000004100 */
[----:B------:R-:W-:-:S04]  /*9840*/  FMUL R9, R9, R16 ;  /* 0x0000001009097220 */ /* 0x000fc80000400000 */
[----:B------:R-:W-:Y:S01]  /*9850*/  FFMA R9, R120, R2, R9 ;  /* 0x0000000278097223 */ /* 0x000fe20000000009 */
[----:B------:R-:W-:-:S04]  /*9860*/  IMAD.IADD R120, R23, 0x1, R11 ;  /* 0x0000000117787824 */ /* 0x000fc800078e020b */
[----:B------:R-:W-:Y:S02]  /*9870*/  F2FP.F16.F32.PACK_AB R11, RZ, R9 ;  /* 0x00000009ff0b723e */ /* 0x000fe400000000ff */
[----:B------:R-:W-:Y:S02]  /*9880*/  IADD3.X R9, R5, UR4, RZ, P1, !PT ;  /* 0x0000000405097c10 */ /* 0x000fe40008ffe4ff */
[----:B------:R-:W-:-:S03]  /*9890*/  LEA.HI.X R7, R10, R13, R120, 0x1, P3 ;  /* 0x0000000d0a077211 */ /* 0x000fc600018f0c78 */
[----:B------:R0:W-:Y:S01]  /*98a0*/  @P4 STG.E.U16 desc[UR36][R8.64], R11 ;  /* 0x0000000b08004986 */ /* 0x0001e2000c101524 */
[----:B------:R-:W-:Y:S05]  /*98b0*/  @!P2 BRA `(.L_x_223) ;  /* 0x000000000004a947 */ /* 0x000fea0003800000 */
[----:B------:R1:W5:Y:S02]  /*98c0*/  LDG.E.LTC128B.U16 R221, desc[UR36][R6.64+0x2] ;  /* 0x0000022406dd7981 */ /* 0x000364000c1e1520 */
.L_x_223:
[----:B------:R-:W-:Y:S05]  /*98d0*/  BSYNC B1 ;  /* 0x0000000000017941 */ /* 0x000fea0003800000 */
.L_x_222:
[----:B0----5:R-:W-:Y:S01]  /*98e0*/  HADD2.F32 R11, -RZ, R221.H0_H0 ;  /* 0x200000ddff0b7230 */ /* 0x021fe20000004100 */
[----:B------:R-:W-:Y:S01]  /*98f0*/  ISETP.GT.AND P1, PT, R3, 0x88, PT ;  /* 0x000000880300780c */ /* 0x000fe20003f24270 */
[----:B------:R-:W-:Y:S01]  /*9900*/  IMAD.WIDE.U32 R222, R222, R14, R218 ;  /* 0x0000000edede7225 */ /* 0x000fe200078e00da */
[----:B------:R-:W-:Y:S03]  /*9910*/  BSSY B1, `(.L_x_224) ;  /* 0x000000f000017945 */ /* 0x000fe60003800000 */
[----:B------:R-:W-:Y:S01]  /*9920*/  FMUL R10, R11, R16 ;  /* 0x000000100b0a7220 */ /* 0x000fe20000400000 */
[----:B------:R-:W-:Y:S02]  /*9930*/  ISETP.GT.AND P3, PT, R0, RZ, P1 ;  /* 0x000000ff0000720c */ /* 0x000fe40000f64270 */
[----:B------:R-:W-:Y:S01]  /*9940*/  IADD3 R223, R224, R223, RZ ;  /* 0x000000dfe0df7210 */ /* 0x000fe20007ffe0ff */
[----:B------:R-:W-:Y:S01]  /*9950*/  FFMA R10, R121, R2, R10 ;  /* 0x00000002790a7223 */ /* 0x000fe2000000000a */
[----:B------:R-:W-:-:S02]  /*9960*/  IADD3 R11, P4, R216, R222, RZ ;  /* 0x000000ded80b7210 */ /* 0x000fc40007f9e0ff */
[----:B------:R-:W-:Y:S02]  /*9970*/  IADD3 R222, P5, R18, R222, RZ ;  /* 0x000000de12de7210 */ /* 0x000fe40007fbe0ff */
[----:B------:R-:W-:Y:S01]  /*9980*/  F2FP.F16.F32.PACK_AB R121, RZ, R10 ;  /* 0x0000000aff79723e */ /* 0x000fe200000000ff */
[----:B------:R-:W-:Y:S01]  /*9990*/  IMAD.X R120, R223, 0x1, R21, P4 ;  /* 0x00000001df787824 */ /* 0x000fe200020e0615 */
[----:B------:R-:W-:Y:S01]  /*99a0*/  LEA R10, P4, R11, R12, 0x1 ;  /* 0x0000000c0b0a7211 */ /* 0x000fe200078808ff */
[----:B------:R-:W-:Y:S02]  /*99b0*/  IMAD.X R223, R19, 0x1, R223, P5 ;  /* 0x0000000113df7824 */ /* 0x000fe400028e06df */
[----:B------:R0:W-:Y:S01]  /*99c0*/  @P2 STG.E.U16 desc[UR36][R8.64+0x2], R121 ;  /* 0x0000027908002986 */ /* 0x0001e2000c101524 */
[----:B------:R-:W-:Y:S01]  /*99d0*/  LEA.HI.X R11, R11, R13, R120, 0x1, P4 ;  /* 0x0000000d0b0b7211 */ /* 0x000fe200020f0c78 */
[----:B------:R-:W-:Y:S08]  /*99e0*/  @!P3 BRA `(.L_x_225) ;  /* 0x000000000004b947 */ /* 0x000ff00003800000 */
[----:B------:R2:W5:Y:S02]  /*99f0*/  LDG.E.LTC128B.U16 R221, desc[UR36][R10.64] ;  /* 0x000000240add7981 */ /* 0x000564000c1e1520 */
.L_x_225:
[----:B------:R-:W-:Y:S05]  /*9a00*/  BSYNC B1 ;  /* 0x0000000000017941 */ /* 0x000fea0003800000 */
.L_x_224:
[----:B--2--5:R-:W-:Y:S01]  /*9a10*/  HADD2.F32 R11, -RZ, R221.H0_H0 ;  /* 0x200000ddff0b7230 */ /* 0x024fe20000004100 */
[----:B------:R-:W-:Y:S01]  /*9a20*/  IADD3 R120, P2, R8, R226, RZ ;  /* 0x000000e208787210 */ /* 0x000fe20007f5e0ff */
[----:B------:R-:W-:Y:S01]  /*9a30*/  IMAD.WIDE.U32 R222, R22, UR43, R222 ;  /* 0x0000002b16de7c25 */ /* 0x000fe2000f8e00de */
[----:B------:R-:W-:Y:S03]  /*9a40*/  BSSY B1, `(.L_x_226) ;  /* 0x000000c000017945 */ /* 0x000fe60003800000 */
[----:B------:R-:W-:Y:S01]  /*9a50*/  FMUL R11, R11, R16 ;  /* 0x000000100b0b7220 */ /* 0x000fe20000400000 */
[----:B0-----:R-:W-:Y:S01]  /*9a60*/  IMAD.IADD R121, R23, 0x1, R223 ;  /* 0x0000000117797824 */ /* 0x001fe200078e02df */
[----:B------:R-:W-:Y:S02]  /*9a70*/  LEA R10, P4, R222, R12, 0x1 ;  /* 0x0000000cde0a7211 */ /* 0x000fe400078808ff */
[----:B------:R-:W-:-:S05]  /*9a80*/  FFMA R11, R122, R2, R11 ;  /* 0x000000027a0b7223 */ /* 0x000fca000000000b */
[----:B------:R-:W-:Y:S02]  /*9a90*/  F2FP.F16.F32.PACK_AB R122, RZ, R11 ;  /* 0x0000000bff7a723e */ /* 0x000fe400000000ff */
[----:B------:R-:W-:Y:S01]  /*9aa0*/  LEA.HI.X R11, R222, R13, R121, 0x1, P4 ;  /* 0x0000000dde0b7211 */ /* 0x000fe200020f0c79 */
[----:B------:R-:W-:Y:S01]  /*9ab0*/  IMAD.X R121, R9, 0x1, R225, P2 ;  /* 0x0000000109797824 */ /* 0x000fe200010e06e1 */
[----:B------:R-:W-:-:S04]  /*9ac0*/  ISETP.GT.AND P4, PT, R0, 0x1, P1 ;  /* 0x000000010000780c */ /* 0x000fc80000f84270 */
[----:B------:R0:W-:Y:S09]  /*9ad0*/  @P3 STG.E.U16 desc[UR36][R120.64], R122 ;  /* 0x0000007a78003986 */ /* 0x0001f2000c101524 */
[----:B------:R-:W-:Y:S05]  /*9ae0*/  @!P4 BRA `(.L_x_227) ;  /* 0x000000000004c947 */ /* 0x000fea0003800000 */
[----:B------:R2:W5:Y:S02]  /*9af0*/  LDG.E.LTC128B.U16 R221, desc[UR36][R10.64+0x2] ;  /* 0x000002240add7981 */ /* 0x000564000c1e1520 */
.L_x_227:
[----:B------:R-:W-:Y:S05]  /*9b00*/  BSYNC B1 ;  /* 0x0000000000017941 */ /* 0x000fea0003800000 */
.L_x_226:
[----:B-----5:R-:W-:Y:S01]  /*9b10*/  HADD2.F32 R223, -RZ, R221.H0_H0 ;  /* 0x200000ddffdf7230 */ /* 0x020fe20000004100 */
[----:B------:R-:W-:Y:S01]  /*9b20*/  ISETP.GT.AND P3, PT, R0, 0x8, P0 ;  /* 0x000000080000780c */ /* 0x000fe20000764270 */
[----:B------:R-:W-:Y:S03]  /*9b30*/  BSSY B1, `(.L_x_228) ;  /* 0x0000009000017945 */ /* 0x000fe60003800000 */
[----:B0-----:R-:W-:-:S04]  /*9b40*/  FMUL R122, R223, R16 ;  /* 0x00000010df7a7220 */ /* 0x001fc80000400000 */
[----:B------:R-:W-:Y:S01]  /*9b50*/  FFMA R123, R123, R2, R122 ;  /* 0x000000027b7b7223 */ /* 0x000fe2000000007a */
[----:B------:R-:W-:-:S04]  /*9b60*/  IADD3 R122, P2, R226, R8, RZ ;  /* 0x00000008e27a7210 */ /* 0x000fc80007f5e0ff */
[----:B------:R-:W-:Y:S02]  /*9b70*/  F2FP.F16.F32.PACK_AB R222, RZ, R123 ;  /* 0x0000007bffde723e */ /* 0x000fe400000000ff */
[----:B------:R-:W-:-:S05]  /*9b80*/  IADD3.X R123, R225, R9, RZ, P2, !PT ;  /* 0x00000009e17b7210 */ /* 0x000fca00017fe4ff */
[----:B------:R0:W-:Y:S01]  /*9b90*/  @P4 STG.E.U16 desc[UR36][R122.64+0x2], R222 ;  /* 0x000002de7a004986 */ /* 0x0001e2000c101524 */
[----:B------:R-:W-:Y:S05]  /*9ba0*/  @!P3 BRA `(.L_x_229) ;  /* 0x000000000004b947 */ /* 0x000fea0003800000 */
[----:B------:R3:W5:Y:S02]  /*9bb0*/  LDG.E.LTC128B.U16 R221, desc[UR36][R6.64+0x10] ;  /* 0x0000102406dd7981 */ /* 0x000764000c1e1520 */
.L_x_229:
[----:B------:R-:W-:Y:S05]  /*9bc0*/  BSYNC B1 ;  /* 0x0000000000017941 */ /* 0x000fea0003800000 */
.L_x_228:
[----:B-----5:R-:W-:Y:S01]  /*9bd0*/  HADD2.F32 R223, -RZ, R221.H0_H0 ;  /* 0x200000ddffdf7230 */ /* 0x020fe20000004100 */
[----:B------:R-:W-:Y:S01]  /*9be0*/  ISETP.GT.AND P2, PT, R0, 0x9, P0 ;  /* 0x000000090000780c */ /* 0x000fe20000744270 */
[----:B0-----:R-:W-:Y:S01]  /*9bf0*/  @P3 IMAD.MOV.U32 R222, RZ, RZ, R8 ;  /* 0x000000ffffde3224 */ /* 0x001fe200078e0008 */
[----:B------:R-:W-:Y:S02]  /*9c00*/  BSSY B1, `(.L_x_230) ;  /* 0x0000009000017945 */ /* 0x000fe40003800000 */
[----:B------:R-:W-:-:S04]  /*9c10*/  FMUL R223, R223, R16 ;  /* 0x00000010dfdf7220 */ /* 0x000fc80000400000 */
[----:B------:R-:W-:-:S05]  /*9c20*/  FFMA R223, R124, R2, R223 ;  /* 0x000000027cdf7223 */ /* 0x000fca00000000df */
[----:B------:R-:W-:-:S04]  /*9c30*/  F2FP.F16.F32.PACK_AB R223, RZ, R223 ;  /* 0x000000dfffdf723e */ /* 0x000fc800000000ff */
[----:B------:R-:W-:Y:S01]  /*9c40*/  PRMT R124, R223, 0x7610, R124 ;  /* 0x00007610df7c7816 */ /* 0x000fe2000000007c */
[----:B------:R-:W-:-:S05]  /*9c50*/  @P3 IMAD.MOV.U32 R223, RZ, RZ, R9 ;  /* 0x000000ffffdf3224 */ /* 0x000fca00078e0009 */
[----:B------:R0:W-:Y:S01]  /*9c60*/  @P3 STG.E.U16 desc[UR36][R222.64+0x10], R124 ;  /* 0x0000107cde003986 */ /* 0x0001e2000c101524 */
[----:B------:R-:W-:Y:S05]  /*9c70*/  @!P2 BRA `(.L_x_231) ;  /* 0x000000000004a947 */ /* 0x000fea0003800000 */
[----:B------:R4:W5:Y:S02]  /*9c80*/  LDG.E.LTC128B.U16 R221, desc[UR36][R6.64+0x12] ;  /* 0x0000122406dd7981 */ /* 0x000964000c1e1520 */
.L_x_231:
[----:B------:R-:W-:Y:S05]  /*9c90*/  BSYNC B1 ;  /* 0x0000000000017941 */ /* 0x000fea0003800000 */
.L_x_230:
[----:B0----5:R-:W-:Y:S01]  /*9ca0*/  HADD2.F32 R223, -RZ, R221.H0_H0 ;  /* 0x200000ddffdf7230 */ /* 0x021fe20000004100 */
[----:B------:R-:W-:Y:S01]  /*9cb0*/  ISETP.GT.AND P3, PT, R0, 0x8, P1 ;  /* 0x000000080000780c */ /* 0x000fe20000f64270 */
[----:B------:R-:W-:Y:S03]  /*9cc0*/  BSSY B1, `(.L_x_232) ;  /* 0x0000007000017945 */ /* 0x000fe60003800000 */
[----:B------:R-:W-:-:S04]  /*9cd0*/  FMUL R124, R223, R16 ;  /* 0x00000010df7c7220 */ /* 0x000fc80000400000 */
[----:B------:R-:W-:-:S05]  /*9ce0*/  FFMA R124, R125, R2, R124 ;  /* 0x000000027d7c7223 */ /* 0x000fca000000007c */
[----:B------:R-:W-:-:S05]  /*9cf0*/  F2FP.F16.F32.PACK_AB R124, RZ, R124 ;  /* 0x0000007cff7c723e */ /* 0x000fca00000000ff */
[----:B------:R0:W-:Y:S01]  /*9d00*/  @P2 STG.E.U16 desc[UR36][R8.64+0x12], R124 ;  /* 0x0000127c08002986 */ /* 0x0001e2000c101524 */
[----:B------:R-:W-:Y:S05]  /*9d10*/  @!P3 BRA `(.L_x_233) ;  /* 0x000000000004b947 */ /* 0x000fea0003800000 */
[----:B------:R0:W5:Y:S02]  /*9d20*/  LDG.E.LTC128B.U16 R221, desc[UR36][R10.64+0x10] ;  /* 0x000010240add7981 */ /* 0x000164000c1e1520 */
.L_x_233:
[----:B------:R-:W-:Y:S05]  /*9d30*/  BSYNC B1 ;  /* 0x0000000000017941 */ /* 0x000fea0003800000 */
.L_x_232:
[----:B-----5:R-:W-:Y:S01]  /*9d40*/  HADD2.F32 R125, -RZ, R221.H0_H0 ;  /* 0x200000ddff7d7230 */ /* 0x020fe20000004100 */
        /* <DEDUP_REMOVED lines=8> */
.L_x_235:
[----:B------:R-:W-:Y:S05]  /*9dd0*/  BSYNC B1 ;  /* 0x0000000000017941 */ /* 0x000fea0003800000 */
.L_x_234:
        /* <DEDUP_REMOVED lines=9> */
.L_x_237:
[----:B------:R-:W-:Y:S05]  /*9e70*/  BSYNC B1 ;  /* 0x0000000000017941 */ /* 0x000fea0003800000 */
.L_x_236:
        /* <DEDUP_REMOVED lines=12> */
.L_x_239:
[----:B------:R-:W-:Y:S05]  /*9f40*/  BSYNC B1 ;  /* 0x0000000000017941 */ /* 0x000fea0003800000 */
.L_x_238:
        /* <DEDUP_REMOVED lines=9> */
.L_x_241:
[----:B------:R-:W-:Y:S05]  /*9fe0*/  BSYNC B1 ;  /* 0x0000000000017941 */ /* 0x000fea0003800000 */
.L_x_240:
        /* <DEDUP_REMOVED lines=9> */
.L_x_243:
[----:B------:R-:W-:Y:S05]  /*a080*/  BSYNC B1 ;  /* 0x0000000000017941 */ /* 0x000fea0003800000 */
.L_x_242:
        /* <DEDUP_REMOVED lines=9> */
.L_x_245:
[----:B------:R-:W-:Y:S05]  /*a120*/  BSYNC B1 ;  /* 0x0000000000017941 */ /* 0x000fea0003800000 */
.L_x_244:
[----:B-----5:R-:W-:Y:S01]  /*a130*/  HADD2.F32 R125, -RZ, R221.H0_H0 ;  /* 0x200000ddff7d7230 */ /* 0x020fe20000004100 */
[----:B0-----:R-:W-:Y:S01]  /*a140*/  @P3 MOV R124, R8 ;  /* 0x00000008007c3202 */ /* 0x001fe20000000f00 */
[----:B------:R-:W-:Y:S01]  /*a150*/  BSSY B1, `(.L_x_246) ;  /* 0x000000a000017945 */ /* 0x000fe20003800000 */
[----:B------:R-:W-:Y:S02]  /*a160*/  ISETP.GT.AND P2, PT, R0, 0x19, P0 ;  /* 0x000000190000780c */ /* 0x000fe40000744270 */
        /* <DEDUP_REMOVED lines=8> */
.L_x_247:
[----:B------:R-:W-:Y:S05]  /*a1f0*/  BSYNC B1 ;  /* 0x0000000000017941 */ /* 0x000fea0003800000 */
.L_x_246:
        /* <DEDUP_REMOVED lines=9> */
.L_x_249:
[----:B------:R-:W-:Y:S05]  /*a290*/  BSYNC B1 ;  /* 0x0000000000017941 */ /* 0x000fea0003800000 */
.L_x_248:
        /* <DEDUP_REMOVED lines=9> */
.L_x_251:
[----:B------:R-:W-:Y:S05]  /*a330*/  BSYNC B1 ;  /* 0x0000000000017941 */ /* 0x000fea0003800000 */
.L_x_250:
        /* <DEDUP_REMOVED lines=9> */
.L_x_253:
[----:B------:R-:W-:Y:S05]  /*a3d0*/  BSYNC B1 ;  /* 0x0000000000017941 */ /* 0x000fea0003800000 */
.L_x_252:
        /* <DEDUP_REMOVED lines=12> */
.L_x_255:
[----:B------:R-:W-:Y:S05]  /*a4a0*/  BSYNC B1 ;  /* 0x0000000000017941 */ /* 0x000fea0003800000 */
.L_x_254:
        /* <DEDUP_REMOVED lines=9> */
.L_x_257:
[----:B------:R-:W-:Y:S05]  /*a540*/  BSYNC B1 ;  /* 0x0000000000017941 */ /* 0x000fea0003800000 */
.L_x_256:
        /* <DEDUP_REMOVED lines=9> */
.L_x_259:
[----:B------:R-:W-:Y:S05]  /*a5e0*/  BSYNC B1 ;  /* 0x0000000000017941 */ /* 0x000fea0003800000 */
.L_x_258:
        /* <DEDUP_REMOVED lines=9> */
.L_x_261:
[----:B------:R-:W-:Y:S05]  /*a680*/  BSYNC B1 ;  /* 0x0000000000017941 */ /* 0x000fea0003800000 */
.L_x_260:
[----:B-----5:R-:W-:Y:S01]  /*a690*/  HADD2.F32 R125, -RZ, R221.H0_H0 ;  /* 0x200000ddff7d7230 */ /* 0x020fe20000004100 */
[----:B------:R-:W-:Y:S01]  /*a6a0*/  ISETP.GT.AND P2, PT, R0, 0x29, P0 ;  /* 0x000000290000780c */ /* 0x000fe20000744270 */
[----:B0-----:R-:W-:Y:S01]  /*a6b0*/  @P3 IMAD.MOV.U32 R124, RZ, RZ, R8 ;  /* 0x000000ffff7c3224 */ /* 0x001fe200078e0008 */
[----:B------:R-:W-:Y:S02]  /*a6c0*/  BSSY B1, `(.L_x_262) ;  /* 0x0000009000017945 */ /* 0x000fe40003800000 */
[----:B------:R-:W-:-:S04]  /*a6d0*/  FMUL R125, R125, R16 ;  /* 0x000000107d7d7220 */ /* 0x000fc80000400000 */
[----:B------:R-:W-:-:S05]  /*a6e0*/  FFMA R125, R140, R2, R125 ;  /* 0x000000028c7d7223 */ /* 0x000fca000000007d */
[----:B------:R-:W-:-:S04]  /*a6f0*/  F2FP.F16.F32.PACK_AB R125, RZ, R125 ;  /* 0x0000007dff7d723e */ /* 0x000fc800000000ff */
[----:B------:R-:W-:Y:S02]  /*a700*/  PRMT R126, R125, 0x7610, R126 ;  /* 0x000076107d7e7816 */ /* 0x000fe4000000007e */
[----:B------:R-:W-:-:S05]  /*a710*/  @P3 MOV R125, R9 ;  /* 0x00000009007d3202 */ /* 0x000fca0000000f00 */
[----:B------:R0:W-:Y:S01]  /*a720*/  @P3 STG.E.U16 desc[UR36][R124.64+0x50], R126 ;  /* 0x0000507e7c003986 */ /* 0x0001e2000c101524 */
[----:B------:R-:W-:Y:S05]  /*a730*/  @!P2 BRA `(.L_x_263) ;  /* 0x000000000004a947 */ /* 0x000fea0003800000 */
[----:B------:R0:W5:Y:S02]  /*a740*/  LDG.E.LTC128B.U16 R221, desc[UR36][R6.64+0x52] ;  /* 0x0000522406dd7981 */ /* 0x000164000c1e1520 */
.L_x_263:
[----:B------:R-:W-:Y:S05]  /*a750*/  BSYNC B1 ;  /* 0x0000000000017941 */ /* 0x000fea0003800000 */
.L_x_262:
        /* <DEDUP_REMOVED lines=9> */
.L_x_265:
[----:B------:R-:W-:Y:S05]  /*a7f0*/  BSYNC B1 ;  /* 0x0000000000017941 */ /* 0x000fea0003800000 */
.L_x_264:
        /* <DEDUP_REMOVED lines=9> */
.L_x_267:
[----:B------:R-:W-:Y:S05]  /*a890*/  BSYNC B1 ;  /* 0x0000000000017941 */ /* 0x000fea0003800000 */
.L_x_266:
        /* <DEDUP_REMOVED lines=9> */
.L_x_269:
[----:B------:R-:W-:Y:S05]  /*a930*/  BSYNC B1 ;  /* 0x0000000000017941 */ /* 0x000fea0003800000 */
.L_x_268:
        /* <DEDUP_REMOVED lines=12> */
.L_x_271:
[----:B------:R-:W-:Y:S05]  /*aa00*/  BSYNC B1 ;  /* 0x0000000000017941 */ /* 0x000fea0003800000 */
.L_x_270:
        /* <DEDUP_REMOVED lines=9> */
.L_x_273:
[----:B------:R-:W-:Y:S05]  /*aaa0*/  BSYNC B1 ;  /* 0x0000000000017941 */ /* 0x000fea0003800000 */
.L_x_272:
        /* <DEDUP_REMOVED lines=9> */
.L_x_275:
[----:B------:R-:W-:Y:S05]  /*ab40*/  BSYNC B1 ;  /* 0x0000000000017941 */ /* 0x000fea0003800000 */
.L_x_274:
        /* <DEDUP_REMOVED lines=9> */
.L_x_277:
[----:B------:R-:W-:Y:S05]  /*abe0*/  BSYNC B1 ;  /* 0x0000000000017941 */ /* 0x000fea0003800000 */
.L_x_276:
        /* <DEDUP_REMOVED lines=12> */
.L_x_279:
[----:B------:R-:W-:Y:S05]  /*acb0*/  BSYNC B1 ;  /* 0x0000000000017941 */ /* 0x000fea0003800000 */
.L_x_278:
        /* <DEDUP_REMOVED lines=9> */
.L_x_281:
[----:B------:R-:W-:Y:S05]  /*ad50*/  BSYNC B1 ;  /* 0x0000000000017941 */ /* 0x000fea0003800000 */
.L_x_280:
        /* <DEDUP_REMOVED lines=9> */
.L_x_283:
[----:B------:R-:W-:Y:S05]  /*adf0*/  BSYNC B1 ;  /* 0x0000000000017941 */ /* 0x000fea0003800000 */
.L_x_282:
        /* <DEDUP_REMOVED lines=9> */
.L_x_285:
[----:B------:R-:W-:Y:S05]  /*ae90*/  BSYNC B1 ;  /* 0x0000000000017941 */ /* 0x000fea0003800000 */
.L_x_284:
        /* <DEDUP_REMOVED lines=12> */
.L_x_287:
[----:B------:R-:W-:Y:S05]  /*af60*/  BSYNC B1 ;  /* 0x0000000000017941 */ /* 0x000fea0003800000 */
.L_x_286:
        /* <DEDUP_REMOVED lines=9> */
.L_x_289:
[----:B------:R-:W-:Y:S05]  /*b000*/  BSYNC B1 ;  /* 0x0000000000017941 */ /* 0x000fea0003800000 */
.L_x_288:
        /* <DEDUP_REMOVED lines=9> */
.L_x_291:
[----:B------:R-:W-:Y:S05]  /*b0a0*/  BSYNC B1 ;  /* 0x0000000000017941 */ /* 0x000fea0003800000 */
.L_x_290:
        /* <DEDUP_REMOVED lines=9> */
.L_x_293:
[----:B------:R-:W-:Y:S05]  /*b140*/  BSYNC B1 ;  /* 0x0000000000017941 */ /* 0x000fea0003800000 */
.L_x_292:
        /* <DEDUP_REMOVED lines=12> */
.L_x_295:
[----:B------:R-:W-:Y:S05]  /*b210*/  BSYNC B1 ;  /* 0x0000000000017941 */ /* 0x000fea0003800000 */
.L_x_294:
        /* <DEDUP_REMOVED lines=9> */
.L_x_297:
[----:B------:R-:W-:Y:S05]  /*b2b0*/  BSYNC B1 ;  /* 0x0000000000017941 */ /* 0x000fea0003800000 */
.L_x_296:
        /* <DEDUP_REMOVED lines=9> */
.L_x_299:
[----:B------:R-:W-:Y:S05]  /*b350*/  BSYNC B1 ;  /* 0x0000000000017941 */ /* 0x000fea0003800000 */
.L_x_298:
        /* <DEDUP_REMOVED lines=9> */
.L_x_301:
[----:B------:R-:W-:Y:S05]  /*b3f0*/  BSYNC B1 ;  /* 0x0000000000017941 */ /* 0x000fea0003800000 */
.L_x_300:
        /* <DEDUP_REMOVED lines=12> */
.L_x_303:
[----:B------:R-:W-:Y:S05]  /*b4c0*/  BSYNC B1 ;  /* 0x0000000000017941 */ /* 0x000fea0003800000 */
.L_x_302:
        /* <DEDUP_REMOVED lines=9> */
.L_x_305:
[----:B------:R-:W-:Y:S05]  /*b560*/  BSYNC B1 ;  /* 0x0000000000017941 */ /* 0x000fea0003800000 */
.L_x_304:
        /* <DEDUP_REMOVED lines=9> */
.L_x_307:
[----:B------:R-:W-:Y:S05]  /*b600*/  BSYNC B1 ;  /* 0x0000000000017941 */ /* 0x000fea0003800000 */
.L_x_306:
        /* <DEDUP_REMOVED lines=9> */
.L_x_309:
[----:B------:R-:W-:Y:S05]  /*b6a0*/  BSYNC B1 ;  /* 0x0000000000017941 */ /* 0x000fea0003800000 */
.L_x_308:
        /* <DEDUP_REMOVED lines=12> */
.L_x_311:
[----:B------:R-:W-:Y:S05]  /*b770*/  BSYNC B1 ;  /* 0x0000000000017941 */ /* 0x000fea0003800000 */
.L_x_310:
        /* <DEDUP_REMOVED lines=9> */
.L_x_313:
[----:B------:R-:W-:Y:S05]  /*b810*/  BSYNC B1 ;  /* 0x0000000000017941 */ /* 0x000fea0003800000 */
.L_x_312:
        /* <DEDUP_REMOVED lines=9> */
.L_x_315:
[----:B------:R-:W-:Y:S05]  /*b8b0*/  BSYNC B1 ;  /* 0x0000000000017941 */ /* 0x000fea0003800000 */
.L_x_314:
        /* <DEDUP_REMOVED lines=9> */
.L_x_317:
[----:B------:R-:W-:Y:S05]  /*b950*/  BSYNC B1 ;  /* 0x0000000000017941 */ /* 0x000fea0003800000 */
.L_x_316:
        /* <DEDUP_REMOVED lines=12> */
.L_x_319:
[----:B------:R-:W-:Y:S05]  /*ba20*/  BSYNC B1 ;  /* 0x0000000000017941 */ /* 0x000fea0003800000 */
.L_x_318:
        /* <DEDUP_REMOVED lines=9> */
.L_x_321:
[----:B------:R-:W-:Y:S05]  /*bac0*/  BSYNC B1 ;  /* 0x0000000000017941 */ /* 0x000fea0003800000 */
.L_x_320:
        /* <DEDUP_REMOVED lines=9> */
.L_x_323:
[----:B------:R-:W-:Y:S05]  /*bb60*/  BSYNC B1 ;  /* 0x0000000000017941 */ /* 0x000fea0003800000 */
.L_x_322:
        /* <DEDUP_REMOVED lines=9> */
.L_x_325:
[----:B------:R-:W-:Y:S05]  /*bc00*/  BSYNC B1 ;  /* 0x0000000000017941 */ /* 0x000fea0003800000 */
.L_x_324:
        /* <DEDUP_REMOVED lines=12> */
.L_x_327:
[----:B------:R-:W-:Y:S05]  /*bcd0*/  BSYNC B1 ;  /* 0x0000000000017941 */ /* 0x000fea0003800000 */
.L_x_326:
        /* <DEDUP_REMOVED lines=9> */
.L_x_329:
[----:B------:R-:W-:Y:S05]  /*bd70*/  BSYNC B1 ;  /* 0x0000000000017941 */ /* 0x000fea0003800000 */
.L_x_328:
        /* <DEDUP_REMOVED lines=9> */
.L_x_331:
[----:B------:R-:W-:Y:S05]  /*be10*/  BSYNC B1 ;  /* 0x0000000000017941 */ /* 0x000fea0003800000 */
.L_x_330:
        /* <DEDUP_REMOVED lines=9> */
.L_x_333:
[----:B------:R-:W-:Y:S05]  /*beb0*/  BSYNC B1 ;  /* 0x0000000000017941 */ /* 0x000fea0003800000 */
.L_x_332:
        /* <DEDUP_REMOVED lines=12> */
.L_x_335:
[----:B------:R-:W-:Y:S05]  /*bf80*/  BSYNC B1 ;  /* 0x0000000000017941 */ /* 0x000fea0003800000 */
.L_x_334:
        /* <DEDUP_REMOVED lines=9> */
.L_x_337:
[----:B------:R-:W-:Y:S05]  /*c020*/  BSYNC B1 ;  /* 0x0000000000017941 */ /* 0x000fea0003800000 */
.L_x_336:
        /* <DEDUP_REMOVED lines=9> */
.L_x_339:
[----:B------:R-:W-:Y:S05]  /*c0c0*/  BSYNC B1 ;  /* 0x0000000000017941 */ /* 0x000fea0003800000 */
.L_x_338:
        /* <DEDUP_REMOVED lines=9> */
.L_x_341:
[----:B------:R-:W-:Y:S05]  /*c160*/  BSYNC B1 ;  /* 0x0000000000017941 */ /* 0x000fea0003800000 */
.L_x_340:
        /* <DEDUP_REMOVED lines=12> */
.L_x_343:
[----:B------:R-:W-:Y:S05]  /*c230*/  BSYNC B1 ;  /* 0x0000000000017941 */ /* 0x000fea0003800000 */
.L_x_342:
        /* <DEDUP_REMOVED lines=9> */
.L_x_345:
[----:B------:R-:W-:Y:S05]  /*c2d0*/  BSYNC B1 ;  /* 0x0000000000017941 */ /* 0x000fea0003800000 */
.L_x_344:
        /* <DEDUP_REMOVED lines=9> */
.L_x_347:
[----:B------:R-:W-:Y:S05]  /*c370*/  BSYNC B1 ;  /* 0x0000000000017941 */ /* 0x000fea0003800000 */
.L_x_346:
        /* <DEDUP_REMOVED lines=9> */
.L_x_349:
[----:B------:R-:W-:Y:S05]  /*c410*/  BSYNC B1 ;  /* 0x0000000000017941 */ /* 0x000fea0003800000 */
.L_x_348:
        /* <DEDUP_REMOVED lines=12> */
.L_x_351:
[----:B------:R-:W-:Y:S05]  /*c4e0*/  BSYNC B1 ;  /* 0x0000000000017941 */ /* 0x000fea0003800000 */
.L_x_350:
        /* <DEDUP_REMOVED lines=9> */
.L_x_353:
[----:B------:R-:W-:Y:S05]  /*c580*/  BSYNC B1 ;  /* 0x0000000000017941 */ /* 0x000fea0003800000 */
.L_x_352:
        /* <DEDUP_REMOVED lines=9> */
.L_x_355:
[----:B------:R-:W-:Y:S05]  /*c620*/  BSYNC B1 ;  /* 0x0000000000017941 */ /* 0x000fea0003800000 */
.L_x_354:
        /* <DEDUP_REMOVED lines=9> */
.L_x_357:
[----:B------:R-:W-:Y:S05]  /*c6c0*/  BSYNC B1 ;  /* 0x0000000000017941 */ /* 0x000fea0003800000 */
.L_x_356:
        /* <DEDUP_REMOVED lines=12> */
.L_x_359:
[----:B------:R-:W-:Y:S05]  /*c790*/  BSYNC B1 ;  /* 0x0000000000017941 */ /* 0x000fea0003800000 */
.L_x_358:
        /* <DEDUP_REMOVED lines=9> */
.L_x_361:
[----:B------:R-:W-:Y:S05]  /*c830*/  BSYNC B1 ;  /* 0x0000000000017941 */ /* 0x000fea0003800000 */
.L_x_360:
        /* <DEDUP_REMOVED lines=9> */
.L_x_363:
[----:B------:R-:W-:Y:S05]  /*c8d0*/  BSYNC B1 ;  /* 0x0000000000017941 */ /* 0x000fea0003800000 */
.L_x_362:
        /* <DEDUP_REMOVED lines=9> */
.L_x_365:
[----:B------:R-:W-:Y:S05]  /*c970*/  BSYNC B1 ;  /* 0x0000000000017941 */ /* 0x000fea0003800000 */
.L_x_364:
        /* <DEDUP_REMOVED lines=12> */
.L_x_367:
[----:B------:R-:W-:Y:S05]  /*ca40*/  BSYNC B1 ;  /* 0x0000000000017941 */ /* 0x000fea0003800000 */
.L_x_366:
        /* <DEDUP_REMOVED lines=9> */
.L_x_369:
[----:B------:R-:W-:Y:S05]  /*cae0*/  BSYNC B1 ;  /* 0x0000000000017941 */ /* 0x000fea0003800000 */
.L_x_368:
        /* <DEDUP_REMOVED lines=9> */
.L_x_371:
[----:B------:R-:W-:Y:S05]  /*cb80*/  BSYNC B1 ;  /* 0x0000000000017941 */ /* 0x000fea0003800000 */
.L_x_370:
        /* <DEDUP_REMOVED lines=9> */
.L_x_373:
[----:B------:R-:W-:Y:S05]  /*cc20*/  BSYNC B1 ;  /* 0x0000000000017941 */ /* 0x000fea0003800000 */
.L_x_372:
        /* <DEDUP_REMOVED lines=12> */
.L_x_375:
[----:B------:R-:W-:Y:S05]  /*ccf0*/  BSYNC B1 ;  /* 0x0000000000017941 */ /* 0x000fea0003800000 */
.L_x_374:
        /* <DEDUP_REMOVED lines=9> */
.L_x_377:
[----:B------:R-:W-:Y:S05]  /*cd90*/  BSYNC B1 ;  /* 0x0000000000017941 */ /* 0x000fea0003800000 */
.L_x_376:
        /* <DEDUP_REMOVED lines=9> */
.L_x_379:
[----:B------:R-:W-:Y:S05]  /*ce30*/  BSYNC B1 ;  /* 0x0000000000017941 */ /* 0x000fea0003800000 */
.L_x_378:
        /* <DEDUP_REMOVED lines=9> */
.L_x_381:
[----:B------:R-:W-:Y:S05]  /*ced0*/  BSYNC B1 ;  /* 0x0000000000017941 */ /* 0x000fea0003800000 */
.L_x_380:
        /* <DEDUP_REMOVED lines=12> */
.L_x_383:
[----:B------:R-:W-:Y:S05]  /*cfa0*/  BSYNC B1 ;  /* 0x0000000000017941 */ /* 0x000fea0003800000 */
.L_x_382:
        /* <DEDUP_REMOVED lines=9> */
.L_x_385:
[----:B------:R-:W-:Y:S05]  /*d040*/  BSYNC B1 ;  /* 0x0000000000017941 */ /* 0x000fea0003800000 */
.L_x_384:
        /* <DEDUP_REMOVED lines=9> */
.L_x_387:
[----:B------:R-:W-:Y:S05]  /*d0e0*/  BSYNC B1 ;  /* 0x0000000000017941 */ /* 0x000fea0003800000 */
.L_x_386:
        /* <DEDUP_REMOVED lines=9> */
.L_x_389:
[----:B------:R-:W-:Y:S05]  /*d180*/  BSYNC B1 ;  /* 0x0000000000017941 */ /* 0x000fea0003800000 */
.L_x_388:
        /* <DEDUP_REMOVED lines=12> */
.L_x_391:
[----:B------:R-:W-:Y:S05]  /*d250*/  BSYNC B1 ;  /* 0x0000000000017941 */ /* 0x000fea0003800000 */
.L_x_390:
        /* <DEDUP_REMOVED lines=9> */
.L_x_393:
[----:B------:R-:W-:Y:S05]  /*d2f0*/  BSYNC B1 ;  /* 0x0000000000017941 */ /* 0x000fea0003800000 */
.L_x_392:
        /* <DEDUP_REMOVED lines=9> */
.L_x_395:
[----:B------:R-:W-:Y:S05]  /*d390*/  BSYNC B1 ;  /* 0x0000000000017941 */ /* 0x000fea0003800000 */
.L_x_394:
        /* <DEDUP_REMOVED lines=9> */
.L_x_397:
[----:B------:R-:W-:Y:S05]  /*d430*/  BSYNC B1 ;  /* 0x0000000000017941 */ /* 0x000fea0003800000 */
.L_x_396:
        /* <DEDUP_REMOVED lines=12> */
.L_x_399:
[----:B------:R-:W-:Y:S05]  /*d500*/  BSYNC B1 ;  /* 0x0000000000017941 */ /* 0x000fea0003800000 */
.L_x_398:
        /* <DEDUP_REMOVED lines=9> */
.L_x_401:
[----:B------:R-:W-:Y:S05]  /*d5a0*/  BSYNC B1 ;  /* 0x0000000000017941 */ /* 0x000fea0003800000 */
.L_x_400:
        /* <DEDUP_REMOVED lines=9> */
.L_x_403:
[----:B------:R-:W-:Y:S05]  /*d640*/  BSYNC B1 ;  /* 0x0000000000017941 */ /* 0x000fea0003800000 */
.L_x_402:
        /* <DEDUP_REMOVED lines=9> */
.L_x_405:
[----:B------:R-:W-:Y:S05]  /*d6e0*/  BSYNC B1 ;  /* 0x0000000000017941 */ /* 0x000fea0003800000 */
.L_x_404:
        /* <DEDUP_REMOVED lines=12> */
.L_x_407:
[----:B------:R-:W-:Y:S05]  /*d7b0*/  BSYNC B1 ;  /* 0x0000000000017941 */ /* 0x000fea0003800000 */
.L_x_406:
[----:B01-345:R-:W-:Y:S01]  /*d7c0*/  HADD2.F32 R7, -RZ, R221.H0_H0 ;  /* 0x200000ddff077230 */ /* 0x03bfe20000004100 */
        /* <DEDUP_REMOVED lines=8> */
.L_x_409:
[----:B------:R-:W-:Y:S05]  /*d850*/  BSYNC B1 ;  /* 0x0000000000017941 */ /* 0x000fea0003800000 */
.L_x_408:
[----:B-----5:R-:W-:Y:S01]  /*d860*/  HADD2.F32 R7, -RZ, R221.H0_H0 ;  /* 0x200000ddff077230 */ /* 0x020fe20000004100 */
[----:B------:R-:W-:Y:S01]  /*d870*/  ISETP.GT.AND P1, PT, R0, 0xb9, P1 ;  /* 0x000000b90000780c */ /* 0x000fe20000f24270 */
[----:B------:R-:W-:Y:S01]  /*d880*/  BSSY B1, `(.L_x_410) ;  /* 0x0000008000017945 */ /* 0x000fe20003800000 */
[----:B------:R-:W-:Y:S02]  /*d890*/  IADD3 R125, P0, R220, 0x100, RZ ;  /* 0x00000100dc7d7810 */ /* 0x000fe40007f1e0ff */
[----:B------:R-:W-:-:S04]  /*d8a0*/  FMUL R7, R7, R16 ;  /* 0x0000001007077220 */ /* 0x000fc80000400000 */
[----:B------:R-:W-:-:S05]  /*d8b0*/  FFMA R7, R214, R2, R7 ;  /* 0x00000002d6077223 */ /* 0x000fca0000000007 */
[----:B------:R-:W-:-:S05]  /*d8c0*/  F2FP.F16.F32.PACK_AB R7, RZ, R7 ;  /* 0x00000007ff07723e */ /* 0x000fca00000000ff */
[----:B------:R3:W-:Y:S01]  /*d8d0*/  @P2 STG.E.U16 desc[UR36][R120.64+0x170], R7 ;  /* 0x0001700778002986 */ /* 0x0007e2000c101524 */
[----:B------:R-:W-:Y:S05]  /*d8e0*/  @!P1 BRA `(.L_x_411) ;  /* 0x0000000000049947 */ /* 0x000fea0003800000 */
[----:B------:R4:W5:Y:S02]  /*d8f0*/  LDG.E.LTC128B.U16 R221, desc[UR36][R10.64+0x172] ;  /* 0x000172240add7981 */ /* 0x000964000c1e1520 */
.L_x_411:
[----:B------:R-:W-:Y:S05]  /*d900*/  BSYNC B1 ;  /* 0x0000000000017941 */ /* 0x000fea0003800000 */
.L_x_410:
[----:B---3-5:R-:W-:Y:S01]  /*d910*/  HADD2.F32 R7, -RZ, R221.H0_H0 ;  /* 0x200000ddff077230 */ /* 0x028fe20000004100 */
[----:B------:R-:W-:Y:S01]  /*d920*/  BSSY B1, `(.L_x_412) ;  /* 0x0000011000017945 */ /* 0x000fe20003800000 */
[----:B0-----:R-:W-:Y:S01]  /*d930*/  IMAD.X R9, RZ, RZ, UR7, P0 ;  /* 0x00000007ff097e24 */ /* 0x001fe200080e06ff */
[----:B------:R-:W-:Y:S02]  /*d940*/  ISETP.GT.AND P0, PT, R3, 0x100, PT ;  /* 0x000001000300780c */ /* 0x000fe40003f04270 */
[----:B------:R-:W-:Y:S01]  /*d950*/  FMUL R6, R7, R16 ;  /* 0x0000001007067220 */ /* 0x000fe20000400000 */
[----:B------:R-:W-:Y:S01]  /*d960*/  IMAD R8, R9, R14, RZ ;  /* 0x0000000e09087224 */ /* 0x000fe200078e02ff */
[----:B------:R-:W-:Y:S02]  /*d970*/  ISETP.GT.AND P4, PT, R0, RZ, P0 ;  /* 0x000000ff0000720c */ /* 0x000fe40000784270 */
[----:B------:R-:W-:Y:S01]  /*d980*/  FFMA R215, R215, R2, R6 ;  /* 0x00000002d7d77223 */ /* 0x000fe20000000006 */
[----:B------:R-:W-:-:S02]  /*d990*/  IMAD R15, R125, R15, R8 ;  /* 0x0000000f7d0f7224 */ /* 0x000fc400078e0208 */
[----:B------:R-:W-:Y:S02]  /*d9a0*/  IMAD.WIDE.U32 R6, R125, R14, R20 ;  /* 0x0000000e7d067225 */ /* 0x000fe400078e0014 */
[----:B------:R-:W-:Y:S02]  /*d9b0*/  F2FP.F16.F32.PACK_AB R215, RZ, R215 ;  /* 0x000000d7ffd7723e */ /* 0x000fe400000000ff */
[----:B------:R-:W-:Y:S01]  /*d9c0*/  IMAD.IADD R7, R7, 0x1, R15 ;  /* 0x0000000107077824 */ /* 0x000fe200078e020f */
[C---:B------:R-:W-:Y:S02]  /*d9d0*/  LEA R8, P2, R6.reuse, R12, 0x1 ;  /* 0x0000000c06087211 */ /* 0x040fe400078408ff */
[----:B------:R0:W-:Y:S02]  /*d9e0*/  @P1 STG.E.U16 desc[UR36][R122.64+0x172], R215 ;  /* 0x000172d77a001986 */ /* 0x0001e4000c101524 */
[----:B------:R-:W-:Y:S01]  /*d9f0*/  LEA.HI.X R9, R6, R13, R7, 0x1, P2 ;  /* 0x0000000d06097211 */ /* 0x000fe200010f0c07 */
[----:B------:R-:W-:Y:S01]  /*da00*/  IMAD.WIDE.U32 R6, R125, R14, R18 ;  /* 0x0000000e7d067225 */ /* 0x000fe200078e0012 */
[----:B------:R-:W-:Y:S07]  /*da10*/  @!P4 BRA `(.L_x_413) ;  /* 0x000000000004c947 */ /* 0x000fee0003800000 */
[----:B------:R3:W5:Y:S02]  /*da20*/  LDG.E.LTC128B.U16 R221, desc[UR36][R8.64] ;  /* 0x0000002408dd7981 */ /* 0x000764000c1e1520 */
.L_x_413:
[----:B------:R-:W-:Y:S05]  /*da30*/  BSYNC B1 ;  /* 0x0000000000017941 */ /* 0x000fea0003800000 */
.L_x_412:
[----:B---3-5:R-:W-:Y:S01]  /*da40*/  HADD2.F32 R9, -RZ, R221.H0_H0 ;  /* 0x200000ddff097230 */ /* 0x028fe20000004100 */
[----:B------:R-:W-:Y:S01]  /*da50*/  MOV R121, UR8 ;  /* 0x0000000800797c02 */ /* 0x000fe20008000f00 */
[----:B-12-4-:R-:W-:Y:S01]  /*da60*/  IMAD.U32 R10, RZ, RZ, UR9 ;  /* 0x00000009ff0a7e24 */ /* 0x016fe2000f8e00ff */
[----:B------:R-:W-:Y:S01]  /*da70*/  ISETP.GT.AND P2, PT, R0, 0x1, P0 ;  /* 0x000000010000780c */ /* 0x000fe20000744270 */
[----:B------:R-:W-:Y:S02]  /*da80*/  IMAD.IADD R7, R15, 0x1, R7 ;  /* 0x000000010f077824 */ /* 0x000fe400078e0207 */
[----:B------:R-:W-:Y:S01]  /*da90*/  FMUL R11, R9, R16 ;  /* 0x00000010090b7220 */ /* 0x000fe20000400000 */
[----:B------:R-:W-:Y:S01]  /*daa0*/  LEA R4, P1, R121, R4, 0x9 ;  /* 0x0000000479047211 */ /* 0x000fe200078248ff */
[----:B------:R-:W-:Y:S01]  /*dab0*/  BSSY B1, `(.L_x_414) ;  /* 0x000000b000017945 */ /* 0x000fe20003800000 */
[----:B------:R-:W-:-:S04]  /*dac0*/  IMAD.WIDE.U32 R8, R22, UR43, R6 ;  /* 0x0000002b16087c25 */ /* 0x000fc8000f8e0006 */
[----:B------:R-:W-:Y:S01]  /*dad0*/  FFMA R11, R24, R2, R11 ;  /* 0x00000002180b7223 */ /* 0x000fe2000000000b */
[----:B------:R-:W-:Y:S01]  /*dae0*/  LEA.HI.X R5, R121, R5, R10, 0x9, P1 ;  /* 0x0000000579057211 */ /* 0x000fe200008f4c0a */
[----:B------:R-:W-:Y:S01]  /*daf0*/  IMAD.IADD R7, R23, 0x1, R9 ;  /* 0x0000000117077824 */ /* 0x000fe200078e0209 */
[C---:B------:R-:W-:Y:S02]  /*db00*/  LEA R6, P3, R8.reuse, R12, 0x1 ;  /* 0x0000000c08067211 */ /* 0x040fe400078608ff */
[----:B------:R-:W-:Y:S02]  /*db10*/  F2FP.F16.F32.PACK_AB R11, RZ, R11 ;  /* 0x0000000bff0b723e */ /* 0x000fe400000000ff */
[----:B------:R-:W-:-:S03]  /*db20*/  LEA.HI.X R7, R8, R13, R7, 0x1, P3 ;  /* 0x0000000d08077211 */ /* 0x000fc600018f0c07 */
[----:B------:R1:W-:Y:S01]  /*db30*/  @P4 STG.E.U16 desc[UR36][R4.64], R11 ;  /* 0x0000000b04004986 */ /* 0x0003e2000c101524 */
[----:B------:R-:W-:Y:S05]  /*db40*/  @!P2 BRA `(.L_x_415) ;  /* 0x000000000004a947 */ /* 0x000fea0003800000 */
[----:B------:R2:W5:Y:S02]  /*db50*/  LDG.E.LTC128B.U16 R221, desc[UR36][R6.64+0x2] ;  /* 0x0000022406dd7981 */ /* 0x000564000c1e1520 */
.L_x_415:
[----:B------:R-:W-:Y:S05]  /*db60*/  BSYNC B1 ;  /* 0x0000000000017941 */ /* 0x000fea0003800000 */
.L_x_414:
[----:B-----5:R-:W-:Y:S01]  /*db70*/  HADD2.F32 R9, -RZ, R221.H0_H0 ;  /* 0x200000ddff097230 */ /* 0x020fe20000004100 */
[----:B------:R-:W-:Y:S01]  /*db80*/  ISETP.GT.AND P1, PT, R3, 0x108, PT ;  /* 0x000001080300780c */ /* 0x000fe20003f24270 */
[----:B-1----:R-:W-:Y:S01]  /*db90*/  IMAD.WIDE.U32 R10, R125, R14, R218 ;  /* 0x0000000e7d0a7225 */ /* 0x002fe200078e00da */
[----:B------:R-:W-:Y:S03]  /*dba0*/  BSSY B1, `(.L_x_416) ;  /* 0x000000e000017945 */ /* 0x000fe60003800000 */
[----:B------:R-:W-:Y:S01]  /*dbb0*/  FMUL R8, R9, R16 ;  /* 0x0000001009087220 */ /* 0x000fe20000400000 */
[----:B------:R-:W-:Y:S01]  /*dbc0*/  ISETP.GT.AND P3, PT, R0, RZ, P1 ;  /* 0x000000ff0000720c */ /* 0x000fe20000f64270 */
[----:B------:R-:W-:Y:S01]  /*dbd0*/  IMAD.IADD R15, R15, 0x1, R11 ;  /* 0x000000010f0f7824 */ /* 0x000fe200078e020b */
[----:B------:R-:W-:Y:S01]  /*dbe0*/  IADD3 R216, P4, R216, R10, RZ ;  /* 0x0000000ad8d87210 */ /* 0x000fe20007f9e0ff */
[----:B------:R-:W-:Y:S01]  /*dbf0*/  FFMA R8, R25, R2, R8 ;  /* 0x0000000219087223 */ /* 0x000fe20000000008 */
[----:B------:R-:W-:-:S02]  /*dc00*/  IADD3 R10, P5, R18, R10, RZ ;  /* 0x0000000a120a7210 */ /* 0x000fc40007fbe0ff */
[----:B------:R-:W-:Y:S02]  /*dc10*/  IADD3.X R20, R15, R21, RZ, P4, !PT ;  /* 0x000000150f147210 */ /* 0x000fe400027fe4ff */
[----:B------:R-:W-:Y:S02]  /*dc20*/  F2FP.F16.F32.PACK_AB R3, RZ, R8 ;  /* 0x00000008ff03723e */ /* 0x000fe400000000ff */
[----:B------:R-:W-:-:S03]  /*dc30*/  LEA R8, P4, R216, R12, 0x1 ;  /* 0x0000000cd8087211 */ /* 0x000fc600078808ff */
[----:B------:R1:W-:Y:S01]  /*dc40*/  @P2 STG.E.U16 desc[UR36][R4.64+0x2], R3 ;  /* 0x0000020304002986 */ /* 0x0003e2000c101524 */
[----:B------:R-:W-:Y:S01]  /*dc50*/  LEA.HI.X R9, R216, R13, R20, 0x1, P4 ;  /* 0x0000000dd8097211 */ /* 0x000fe200020f0c14 */
[----:B------:R-:W-:Y:S08]  /*dc60*/  @!P3 BRA `(.L_x_417) ;  /* 0x000000000004b947 */ /* 0x000ff00003800000 */
[----:B------:R3:W5:Y:S02]  /*dc70*/  LDG.E.LTC128B.U16 R221, desc[UR36][R8.64] ;  /* 0x0000002408dd7981 */ /* 0x000764000c1e1520 */
.L_x_417:
[----:B------:R-:W-:Y:S05]  /*dc80*/  BSYNC B1 ;  /* 0x0000000000017941 */ /* 0x000fea0003800000 */
.L_x_416:
[----:B-1---5:R-:W-:Y:S01]  /*dc90*/  HADD2.F32 R3, -RZ, R221.H0_H0 ;  /* 0x200000ddff037230 */ /* 0x022fe20000004100 */
[----:B------:R-:W-:Y:S01]  /*dca0*/  IADD3 R226, P2, R4, R226, RZ ;  /* 0x000000e204e27210 */ /* 0x000fe20007f5e0ff */
[----:B------:R-:W-:Y:S01]  /*dcb0*/  IMAD.X R11, R19, 0x1, R15, P5 ;  /* 0x00000001130b7824 */ /* 0x000fe200028e060f */
[----:B------:R-:W-:Y:S01]  /*dcc0*/  ISETP.GT.AND P5, PT, R0, 0x1, P1 ;  /* 0x000000010000780c */ /* 0x000fe20000fa4270 */
[----:B------:R-:W-:Y:S01]  /*dcd0*/  BSSY B1, `(.L_x_418) ;  /* 0x000000c000017945 */ /* 0x000fe20003800000 */
[----:B------:R-:W-:Y:S01]  /*dce0*/  FMUL R3, R3, R16 ;  /* 0x0000001003037220 */ /* 0x000fe20000400000 */
[----:B------:R-:W-:Y:S02]  /*dcf0*/  IMAD.X R227, R5, 0x1, R225, P2 ;  /* 0x0000000105e37824 */ /* 0x000fe400010e06e1 */
[----:B---3--:R-:W-:-:S04]  /*dd00*/  IMAD.WIDE.U32 R8, R22, UR43, R10 ;  /* 0x0000002b16087c25 */ /* 0x008fc8000f8e000a */
[----:B------:R-:W-:Y:S01]  /*dd10*/  FFMA R3, R26, R2, R3 ;  /* 0x000000021a037223 */ /* 0x000fe20000000003 */
[----:B------:R-:W-:Y:S01]  /*dd20*/  IMAD.IADD R23, R23, 0x1, R9 ;  /* 0x0000000117177824 */ /* 0x000fe200078e0209 */
[----:B------:R-:W-:-:S03]  /*dd30*/  LEA R12, P4, R8, R12, 0x1 ;  /* 0x0000000c080c7211 */ /* 0x000fc600078808ff */
[----:B------:R-:W-:Y:S02]  /*dd40*/  F2FP.F16.F32.PACK_AB R3, RZ, R3 ;  /* 0x00000003ff03723e */ /* 0x000fe400000000ff */
[----:B------:R-:W-:-:S03]  /*dd50*/  LEA.HI.X R13, R8, R13, R23, 0x1, P4 ;  /* 0x0000000d080d7211 */ /* 0x000fc600020f0c17 */
[----:B------:R1:W-:Y:S01]  /*dd60*/  @P3 STG.E.U16 desc[UR36][R226.64], R3 ;  /* 0x00000003e2003986 */ /* 0x0003e2000c101524 */
[----:B------:R-:W-:Y:S05]  /*dd70*/  @!P5 BRA `(.L_x_419) ;  /* 0x000000000004d947 */ /* 0x000fea0003800000 */
[----:B------:R3:W5:Y:S02]  /*dd80*/  LDG.E.LTC128B.U16 R221, desc[UR36][R12.64+0x2] ;  /* 0x000002240cdd7981 */ /* 0x000764000c1e1520 */
.L_x_419:
[----:B------:R-:W-:Y:S05]  /*dd90*/  BSYNC B1 ;  /* 0x0000000000017941 */ /* 0x000fea0003800000 */
.L_x_418:
[----:B-1---5:R-:W-:Y:S01]  /*dda0*/  HADD2.F32 R3, -RZ, R221.H0_H0 ;  /* 0x200000ddff037230 */ /* 0x022fe20000004100 */
[----:B------:R-:W-:Y:S01]  /*ddb0*/  ISETP.GT.AND P2, PT, R0, 0x8, P0 ;  /* 0x000000080000780c */ /* 0x000fe20000744270 */
[----:B------:R-:W-:Y:S01]  /*ddc0*/  @P5 IMAD.MOV.U32 R9, RZ, RZ, R227 ;  /* 0x000000ffff095224 */ /* 0x000fe200078e00e3 */
        /* <DEDUP_REMOVED lines=9> */
.L_x_421:
[----:B------:R-:W-:Y:S05]  /*de60*/  BSYNC B1 ;  /* 0x0000000000017941 */ /* 0x000fea0003800000 */
.L_x_420:
[----:B-1---5:R-:W-:Y:S01]  /*de70*/  HADD2.F32 R3, -RZ, R221.H0_H0 ;  /* 0x200000ddff037230 */ /* 0x022fe20000004100 */
        /* <DEDUP_REMOVED lines=8> */
.L_x_423:
[----:B------:R-:W-:Y:S05]  /*df00*/  BSYNC B1 ;  /* 0x0000000000017941 */ /* 0x000fea0003800000 */
.L_x_422:
        /* <DEDUP_REMOVED lines=9> */
.L_x_425:
[----:B------:R-:W-:Y:S05]  /*dfa0*/  BSYNC B1 ;  /* 0x0000000000017941 */ /* 0x000fea0003800000 */
.L_x_424:
[----:B-----5:R-:W-:Y:S01]  /*dfb0*/  HADD2.F32 R3, -RZ, R221.H0_H0 ;  /* 0x200000ddff037230 */ /* 0x020fe20000004100 */
[----:B------:R-:W-:Y:S01]  /*dfc0*/  ISETP.GT.AND P3, PT, R0, 0x9, P1 ;  /* 0x000000090000780c */ /* 0x000fe20000f64270 */
[----:B-1----:R-:W-:Y:S01]  /*dfd0*/  @P2 IMAD.MOV.U32 R8, RZ, RZ, R226 ;  /* 0x000000ffff082224 */ /* 0x002fe200078e00e2 */
[----:B------:R-:W-:Y:S01]  /*dfe0*/  BSSY B1, `(.L_x_426) ;  /* 0x0000008000017945 */ /* 0x000fe20003800000 */
[----:B------:R-:W-:Y:S02]  /*dff0*/  @P2 IMAD.MOV.U32 R9, RZ, RZ, R227 ;  /* 0x000000ffff092224 */ /* 0x000fe400078e00e3 */
[----:B------:R-:W-:-:S04]  /*e000*/  FMUL R3, R3, R16 ;  /* 0x0000001003037220 */ /* 0x000fc80000400000 */
[----:B------:R-:W-:-:S05]  /*e010*/  FFMA R3, R30, R2, R3 ;  /* 0x000000021e037223 */ /* 0x000fca0000000003 */
[----:B------:R-:W-:-:S05]  /*e020*/  F2FP.F16.F32.PACK_AB R3, RZ, R3 ;  /* 0x00000003ff03723e */ /* 0x000fca00000000ff */
[----:B------:R1:W-:Y:S01]  /*e030*/  @P2 STG.E.U16 desc[UR36][R8.64+0x10], R3 ;  /* 0x0000100308002986 */ /* 0x0003e2000c101524 */
[----:B------:R-:W-:Y:S05]  /*e040*/  @!P3 BRA `(.L_x_427) ;  /* 0x000000000004b947 */ /* 0x000fea0003800000 */
[----:B------:R0:W5:Y:S02]  /*e050*/  LDG.E.LTC128B.U16 R221, desc[UR36][R12.64+0x12] ;  /* 0x000012240cdd7981 */ /* 0x000164000c1e1520 */
.L_x_427:
[----:B------:R-:W-:Y:S05]  /*e060*/  BSYNC B1 ;  /* 0x0000000000017941 */ /* 0x000fea0003800000 */
.L_x_426:
        /* <DEDUP_REMOVED lines=12> */
.L_x_429:
[----:B------:R-:W-:Y:S05]  /*e130*/  BSYNC B1 ;  /* 0x0000000000017941 */ /* 0x000fea0003800000 */
.L_x_428:
        /* <DEDUP_REMOVED lines=9> */
.L_x_431:
[----:B------:R-:W-:Y:S05]  /*e1d0*/  BSYNC B1 ;  /* 0x0000000000017941 */ /* 0x000fea0003800000 */
.L_x_430:
        /* <DEDUP_REMOVED lines=9> */
.L_x_433:
[----:B------:R-:W-:Y:S05]  /*e270*/  BSYNC B1 ;  /* 0x0000000000017941 */ /* 0x000fea0003800000 */
.L_x_432:
        /* <DEDUP_REMOVED lines=11> */
.L_x_435:
[----:B------:R-:W-:Y:S05]  /*e330*/  BSYNC B1 ;  /* 0x0000000000017941 */ /* 0x000fea0003800000 */
.L_x_434:
        /* <DEDUP_REMOVED lines=12> */
.L_x_437:
[----:B------:R-:W-:Y:S05]  /*e400*/  BSYNC B1 ;  /* 0x0000000000017941 */ /* 0x000fea0003800000 */
.L_x_436:
        /* <DEDUP_REMOVED lines=9> */
.L_x_439:
[----:B------:R-:W-:Y:S05]  /*e4a0*/  BSYNC B1 ;  /* 0x0000000000017941 */ /* 0x000fea0003800000 */
.L_x_438:
        /* <DEDUP_REMOVED lines=9> */
.L_x_441:
[----:B------:R-:W-:Y:S05]  /*e540*/  BSYNC B1 ;  /* 0x0000000000017941 */ /* 0x000fea0003800000 */
.L_x_440:
        /* <DEDUP_REMOVED lines=11> */
.L_x_443:
[----:B------:R-:W-:Y:S05]  /*e600*/  BSYNC B1 ;  /* 0x0000000000017941 */ /* 0x000fea0003800000 */
.L_x_442:
        /* <DEDUP_REMOVED lines=12> */
.L_x_445:
[----:B------:R-:W-:Y:S05]  /*e6d0*/  BSYNC B1 ;  /* 0x0000000000017941 */ /* 0x000fea0003800000 */
.L_x_444:
        /* <DEDUP_REMOVED lines=9> */
.L_x_447:
[----:B------:R-:W-:Y:S05]  /*e770*/  BSYNC B1 ;  /* 0x0000000000017941 */ /* 0x000fea0003800000 */
.L_x_446:
        /* <DEDUP_REMOVED lines=9> */
.L_x_449:
[----:B------:R-:W-:Y:S05]  /*e810*/  BSYNC B1 ;  /* 0x0000000000017941 */ /* 0x000fea0003800000 */
.L_x_448:
        /* <DEDUP_REMOVED lines=11> */
.L_x_451:
[----:B------:R-:W-:Y:S05]  /*e8d0*/  BSYNC B1 ;  /* 0x0000000000017941 */ /* 0x000fea0003800000 */
.L_x_450:
        /* <DEDUP_REMOVED lines=12> */
.L_x_453:
[----:B------:R-:W-:Y:S05]  /*e9a0*/  BSYNC B1 ;  /* 0x0000000000017941 */ /* 0x000fea0003800000 */
.L_x_452:
        /* <DEDUP_REMOVED lines=9> */
.L_x_455:
[----:B------:R-:W-:Y:S05]  /*ea40*/  BSYNC B1 ;  /* 0x0000000000017941 */ /* 0x000fea0003800000 */
.L_x_454:
        /* <DEDUP_REMOVED lines=9> */
.L_x_457:
[----:B------:R-:W-:Y:S05]  /*eae0*/  BSYNC B1 ;  /* 0x0000000000017941 */ /* 0x000fea0003800000 */
.L_x_456:
        /* <DEDUP_REMOVED lines=11> */
.L_x_459:
[----:B------:R-:W-:Y:S05]  /*eba0*/  BSYNC B1 ;  /* 0x0000000000017941 */ /* 0x000fea0003800000 */
.L_x_458:
        /* <DEDUP_REMOVED lines=12> */
.L_x_461:
[----:B------:R-:W-:Y:S05]  /*ec70*/  BSYNC B1 ;  /* 0x0000000000017941 */ /* 0x000fea0003800000 */
.L_x_460:
        /* <DEDUP_REMOVED lines=9> */
.L_x_463:
[----:B------:R-:W-:Y:S05]  /*ed10*/  BSYNC B1 ;  /* 0x0000000000017941 */ /* 0x000fea0003800000 */
.L_x_462:
        /* <DEDUP_REMOVED lines=9> */
.L_x_465:
[----:B------:R-:W-:Y:S05]  /*edb0*/  BSYNC B1 ;  /* 0x0000000000017941 */ /* 0x000fea0003800000 */
.L_x_464:
        /* <DEDUP_REMOVED lines=11> */
.L_x_467:
[----:B------:R-:W-:Y:S05]  /*ee70*/  BSYNC B1 ;  /* 0x0000000000017941 */ /* 0x000fea0003800000 */
.L_x_466:
        /* <DEDUP_REMOVED lines=12> */
.L_x_469:
[----:B------:R-:W-:Y:S05]  /*ef40*/  BSYNC B1 ;  /* 0x0000000000017941 */ /* 0x000fea0003800000 */
.L_x_468:
        /* <DEDUP_REMOVED lines=9> */
.L_x_471:
[----:B------:R-:W-:Y:S05]  /*efe0*/  BSYNC B1 ;  /* 0x0000000000017941 */ /* 0x000fea0003800000 */
.L_x_470:
        /* <DEDUP_REMOVED lines=9> */
.L_x_473:
[----:B------:R-:W-:Y:S05]  /*f080*/  BSYNC B1 ;  /* 0x0000000000017941 */ /* 0x000fea0003800000 */
.L_x_472:
        /* <DEDUP_REMOVED lines=11> */
.L_x_475:
[----:B------:R-:W-:Y:S05]  /*f140*/  BSYNC B1 ;  /* 0x0000000000017941 */ /* 0x000fea0003800000 */
.L_x_474:
        /* <DEDUP_REMOVED lines=12> */
.L_x_477:
[----:B------:R-:W-:Y:S05]  /*f210*/  BSYNC B1 ;  /* 0x0000000000017941 */ /* 0x000fea0003800000 */
.L_x_476:
        /* <DEDUP_REMOVED lines=9> */
.L_x_479:
[----:B------:R-:W-:Y:S05]  /*f2b0*/  BSYNC B1 ;  /* 0x0000000000017941 */ /* 0x000fea0003800000 */
.L_x_478:
        /* <DEDUP_REMOVED lines=9> */
.L_x_481:
[----:B------:R-:W-:Y:S05]  /*f350*/  BSYNC B1 ;  /* 0x0000000000017941 */ /* 0x000fea0003800000 */
.L_x_480:
        /* <DEDUP_REMOVED lines=11> */
.L_x_483:
[----:B------:R-:W-:Y:S05]  /*f410*/  BSYNC B1 ;  /* 0x0000000000017941 */ /* 0x000fea0003800000 */
.L_x_482:
        /* <DEDUP_REMOVED lines=12> */
.L_x_485:
[----:B------:R-:W-:Y:S05]  /*f4e0*/  BSYNC B1 ;  /* 0x0000000000017941 */ /* 0x000fea0003800000 */
.L_x_484:
        /* <DEDUP_REMOVED lines=9> */
.L_x_487:
[----:B------:R-:W-:Y:S05]  /*f580*/  BSYNC B1 ;  /* 0x0000000000017941 */ /* 0x000fea0003800000 */
.L_x_486:
        /* <DEDUP_REMOVED lines=9> */
.L_x_489:
[----:B------:R-:W-:Y:S05]  /*f620*/  BSYNC B1 ;  /* 0x0000000000017941 */ /* 0x000fea0003800000 */
.L_x_488:
        /* <DEDUP_REMOVED lines=11> */
.L_x_491:
[----:B------:R-:W-:Y:S05]  /*f6e0*/  BSYNC B1 ;  /* 0x0000000000017941 */ /* 0x000fea0003800000 */
.L_x_490:
        /* <DEDUP_REMOVED lines=12> */
.L_x_493:
[----:B------:R-:W-:Y:S05]  /*f7b0*/  BSYNC B1 ;  /* 0x0000000000017941 */ /* 0x000fea0003800000 */
.L_x_492:
        /* <DEDUP_REMOVED lines=9> */
.L_x_495:
[----:B------:R-:W-:Y:S05]  /*f850*/  BSYNC B1 ;  /* 0x0000000000017941 */ /* 0x000fea0003800000 */
.L_x_494:
        /* <DEDUP_REMOVED lines=9> */
.L_x_497:
[----:B------:R-:W-:Y:S05]  /*f8f0*/  BSYNC B1 ;  /* 0x0000000000017941 */ /* 0x000fea0003800000 */
.L_x_496:
        /* <DEDUP_REMOVED lines=11> */
.L_x_499:
[----:B------:R-:W-:Y:S05]  /*f9b0*/  BSYNC B1 ;  /* 0x0000000000017941 */ /* 0x000fea0003800000 */
.L_x_498:
        /* <DEDUP_REMOVED lines=12> */
.L_x_501:
[----:B------:R-:W-:Y:S05]  /*fa80*/  BSYNC B1 ;  /* 0x0000000000017941 */ /* 0x000fea0003800000 */
.L_x_500:
        /* <DEDUP_REMOVED lines=9> */
.L_x_503:
[----:B------:R-:W-:Y:S05]  /*fb20*/  BSYNC B1 ;  /* 0x0000000000017941 */ /* 0x000fea0003800000 */
.L_x_502:
        /* <DEDUP_REMOVED lines=9> */
.L_x_505:
[----:B------:R-:W-:Y:S05]  /*fbc0*/  BSYNC B1 ;  /* 0x0000000000017941 */ /* 0x000fea0003800000 */
.L_x_504:
        /* <DEDUP_REMOVED lines=11> */
.L_x_507:
[----:B------:R-:W-:Y:S05]  /*fc80*/  BSYNC B1 ;  /* 0x0000000000017941 */ /* 0x000fea0003800000 */
.L_x_506:
        /* <DEDUP_REMOVED lines=12> */
.L_x_509:
[----:B------:R-:W-:Y:S05]  /*fd50*/  BSYNC B1 ;  /* 0x0000000000017941 */ /* 0x000fea0003800000 */
.L_x_508:
        /* <DEDUP_REMOVED lines=9> */
.L_x_511:
[----:B------:R-:W-:Y:S05]  /*fdf0*/  BSYNC B1 ;  /* 0x0000000000017941 */ /* 0x000fea0003800000 */
.L_x_510:
        /* <DEDUP_REMOVED lines=9> */
.L_x_513:
[----:B------:R-:W-:Y:S05]  /*fe90*/  BSYNC B1 ;  /* 0x0000000000017941 */ /* 0x000fea0003800000 */
.L_x_512:
        /* <DEDUP_REMOVED lines=11> */
.L_x_515:
[----:B------:R-:W-:Y:S05]  /*ff50*/  BSYNC B1 ;  /* 0x0000000000017941 */ /* 0x000fea0003800000 */
.L_x_514:
        /* <DEDUP_REMOVED lines=12> */
.L_x_517:
[----:B------:R-:W-:Y:S05]  /*10020*/  BSYNC B1 ;  /* 0x0000000000017941 */ /* 0x000fea0003800000 */
.L_x_516:
        /* <DEDUP_REMOVED lines=9> */
.L_x_519:
[----:B------:R-:W-:Y:S05]  /*100c0*/  BSYNC B1 ;  /* 0x0000000000017941 */ /* 0x000fea0003800000 */
.L_x_518:
        /* <DEDUP_REMOVED lines=9> */
.L_x_521:
[----:B------:R-:W-:Y:S05]  /*10160*/  BSYNC B1 ;  /* 0x0000000000017941 */ /* 0x000fea0003800000 */
.L_x_520:
        /* <DEDUP_REMOVED lines=11> */
.L_x_523:
[----:B------:R-:W-:Y:S05]  /*10220*/  BSYNC B1 ;  /* 0x0000000000017941 */ /* 0x000fea0003800000 */
.L_x_522:
        /* <DEDUP_REMOVED lines=12> */
.L_x_525:
[----:B------:R-:W-:Y:S05]  /*102f0*/  BSYNC B1 ;  /* 0x0000000000017941 */ /* 0x000fea0003800000 */
.L_x_524:
        /* <DEDUP_REMOVED lines=9> */
.L_x_527:
[----:B------:R-:W-:Y:S05]  /*10390*/  BSYNC B1 ;  /* 0x0000000000017941 */ /* 0x000fea0003800000 */
.L_x_526:
        /* <DEDUP_REMOVED lines=9> */
.L_x_529:
[----:B------:R-:W-:Y:S05]  /*10430*/  BSYNC B1 ;  /* 0x0000000000017941 */ /* 0x000fea0003800000 */
.L_x_528:
        /* <DEDUP_REMOVED lines=11> */
.L_x_531:
[----:B------:R-:W-:Y:S05]  /*104f0*/  BSYNC B1 ;  /* 0x0000000000017941 */ /* 0x000fea0003800000 */
.L_x_530:
        /* <DEDUP_REMOVED lines=12> */
.L_x_533:
[----:B------:R-:W-:Y:S05]  /*105c0*/  BSYNC B1 ;  /* 0x0000000000017941 */ /* 0x000fea0003800000 */
.L_x_532:
        /* <DEDUP_REMOVED lines=9> */
.L_x_535:
[----:B------:R-:W-:Y:S05]  /*10660*/  BSYNC B1 ;  /* 0x0000000000017941 */ /* 0x000fea0003800000 */
.L_x_534:
        /* <DEDUP_REMOVED lines=9> */
.L_x_537:
[----:B------:R-:W-:Y:S05]  /*10700*/  BSYNC B1 ;  /* 0x0000000000017941 */ /* 0x000fea0003800000 */
.L_x_536:
        /* <DEDUP_REMOVED lines=11> */
.L_x_539:
[----:B------:R-:W-:Y:S05]  /*107c0*/  BSYNC B1 ;  /* 0x0000000000017941 */ /* 0x000fea0003800000 */
.L_x_538:
        /* <DEDUP_REMOVED lines=12> */
.L_x_541:
[----:B------:R-:W-:Y:S05]  /*10890*/  BSYNC B1 ;  /* 0x0000000000017941 */ /* 0x000fea0003800000 */
.L_x_540:
        /* <DEDUP_REMOVED lines=9> */
.L_x_543:
[----:B------:R-:W-:Y:S05]  /*10930*/  BSYNC B1 ;  /* 0x0000000000017941 */ /* 0x000fea0003800000 */
.L_x_542:
        /* <DEDUP_REMOVED lines=9> */
.L_x_545:
[----:B------:R-:W-:Y:S05]  /*109d0*/  BSYNC B1 ;  /* 0x0000000000017941 */ /* 0x000fea0003800000 */
.L_x_544:
        /* <DEDUP_REMOVED lines=11> */
.L_x_547:
[----:B------:R-:W-:Y:S05]  /*10a90*/  BSYNC B1 ;  /* 0x0000000000017941 */ /* 0x000fea0003800000 */
.L_x_546:
        /* <DEDUP_REMOVED lines=12> */
.L_x_549:
[----:B------:R-:W-:Y:S05]  /*10b60*/  BSYNC B1 ;  /* 0x0000000000017941 */ /* 0x000fea0003800000 */
.L_x_548:
        /* <DEDUP_REMOVED lines=9> */
.L_x_551:
[----:B------:R-:W-:Y:S05]  /*10c00*/  BSYNC B1 ;  /* 0x0000000000017941 */ /* 0x000fea0003800000 */
.L_x_550:
        /* <DEDUP_REMOVED lines=9> */
.L_x_553:
[----:B------:R-:W-:Y:S05]  /*10ca0*/  BSYNC B1 ;  /* 0x0000000000017941 */ /* 0x000fea0003800000 */
.L_x_552:
        /* <DEDUP_REMOVED lines=11> */
.L_x_555:
[----:B------:R-:W-:Y:S05]  /*10d60*/  BSYNC B1 ;  /* 0x0000000000017941 */ /* 0x000fea0003800000 */
.L_x_554:
        /* <DEDUP_REMOVED lines=12> */
.L_x_557:
[----:B------:R-:W-:Y:S05]  /*10e30*/  BSYNC B1 ;  /* 0x0000000000017941 */ /* 0x000fea0003800000 */
.L_x_556:
        /* <DEDUP_REMOVED lines=9> */
.L_x_559:
[----:B------:R-:W-:Y:S05]  /*10ed0*/  BSYNC B1 ;  /* 0x0000000000017941 */ /* 0x000fea0003800000 */
.L_x_558:
        /* <DEDUP_REMOVED lines=9> */
.L_x_561:
[----:B------:R-:W-:Y:S05]  /*10f70*/  BSYNC B1 ;  /* 0x0000000000017941 */ /* 0x000fea0003800000 */
.L_x_560:
        /* <DEDUP_REMOVED lines=11> */
.L_x_563:
[----:B------:R-:W-:Y:S05]  /*11030*/  BSYNC B1 ;  /* 0x0000000000017941 */ /* 0x000fea0003800000 */
.L_x_562:
        /* <DEDUP_REMOVED lines=12> */
.L_x_565:
[----:B------:R-:W-:Y:S05]  /*11100*/  BSYNC B1 ;  /* 0x0000000000017941 */ /* 0x000fea0003800000 */
.L_x_564:
        /* <DEDUP_REMOVED lines=9> */
.L_x_567:
[----:B------:R-:W-:Y:S05]  /*111a0*/  BSYNC B1 ;  /* 0x0000000000017941 */ /* 0x000fea0003800000 */
.L_x_566:
        /* <DEDUP_REMOVED lines=9> */
.L_x_569:
[----:B------:R-:W-:Y:S05]  /*11240*/  BSYNC B1 ;  /* 0x0000000000017941 */ /* 0x000fea0003800000 */
.L_x_568:
        /* <DEDUP_REMOVED lines=11> */
.L_x_571:
[----:B------:R-:W-:Y:S05]  /*11300*/  BSYNC B1 ;  /* 0x0000000000017941 */ /* 0x000fea0003800000 */
.L_x_570:
        /* <DEDUP_REMOVED lines=12> */
.L_x_573:
[----:B------:R-:W-:Y:S05]  /*113d0*/  BSYNC B1 ;  /* 0x0000000000017941 */ /* 0x000fea0003800000 */
.L_x_572:
        /* <DEDUP_REMOVED lines=9> */
.L_x_575:
[----:B------:R-:W-:Y:S05]  /*11470*/  BSYNC B1 ;  /* 0x0000000000017941 */ /* 0x000fea0003800000 */
.L_x_574:
        /* <DEDUP_REMOVED lines=9> */
.L_x_577:
[----:B------:R-:W-:Y:S05]  /*11510*/  BSYNC B1 ;  /* 0x0000000000017941 */ /* 0x000fea0003800000 */
.L_x_576:
        /* <DEDUP_REMOVED lines=11> */
.L_x_579:
[----:B------:R-:W-:Y:S05]  /*115d0*/  BSYNC B1 ;  /* 0x0000000000017941 */ /* 0x000fea0003800000 */
.L_x_578:
        /* <DEDUP_REMOVED lines=12> */
.L_x_581:
[----:B------:R-:W-:Y:S05]  /*116a0*/  BSYNC B1 ;  /* 0x0000000000017941 */ /* 0x000fea0003800000 */
.L_x_580:
        /* <DEDUP_REMOVED lines=9> */
.L_x_583:
[----:B------:R-:W-:Y:S05]  /*11740*/  BSYNC B1 ;  /* 0x0000000000017941 */ /* 0x000fea0003800000 */
.L_x_582:
        /* <DEDUP_REMOVED lines=9> */
.L_x_585:
[----:B------:R-:W-:Y:S05]  /*117e0*/  BSYNC B1 ;  /* 0x0000000000017941 */ /* 0x000fea0003800000 */
.L_x_584:
        /* <DEDUP_REMOVED lines=11> */
.L_x_587:
[----:B------:R-:W-:Y:S05]  /*118a0*/  BSYNC B1 ;  /* 0x0000000000017941 */ /* 0x000fea0003800000 */
.L_x_586:
        /* <DEDUP_REMOVED lines=12> */
.L_x_589:
[----:B------:R-:W-:Y:S05]  /*11970*/  BSYNC B1 ;  /* 0x0000000000017941 */ /* 0x000fea0003800000 */
.L_x_588:
        /* <DEDUP_REMOVED lines=9> */
.L_x_591:
[----:B------:R-:W-:Y:S05]  /*11a10*/  BSYNC B1 ;  /* 0x0000000000017941 */ /* 0x000fea0003800000 */
.L_x_590:
        /* <DEDUP_REMOVED lines=9> */
.L_x_593:
[----:B------:R-:W-:Y:S05]  /*11ab0*/  BSYNC B1 ;  /* 0x0000000000017941 */ /* 0x000fea0003800000 */
.L_x_592:
        /* <DEDUP_REMOVED lines=11> */
.L_x_595:
[----:B------:R-:W-:Y:S05]  /*11b70*/  BSYNC B1 ;  /* 0x0000000000017941 */ /* 0x000fea0003800000 */
.L_x_594:
        /* <DEDUP_REMOVED lines=12> */
.L_x_597:
[----:B------:R-:W-:Y:S05]  /*11c40*/  BSYNC B1 ;  /* 0x0000000000017941 */ /* 0x000fea0003800000 */
.L_x_596:
        /* <DEDUP_REMOVED lines=9> */
.L_x_599:
[----:B------:R-:W-:Y:S05]  /*11ce0*/  BSYNC B1 ;  /* 0x0000000000017941 */ /* 0x000fea0003800000 */
.L_x_598:
[----:B-1---5:R-:W-:Y:S01]  /*11cf0*/  HADD2.F32 R3, -RZ, R221.H0_H0 ;  /* 0x200000ddff037230 */ /* 0x022fe20000004100 */
[----:B------:R-:W-:Y:S01]  /*11d00*/  ISETP.GT.AND P2, PT, R0, 0xb8, P1 ;  /* 0x000000b80000780c */ /* 0x000fe20000f44270 */
[----:B------:R-:W-:Y:S03]  /*11d10*/  BSSY B1, `(.L_x_600) ;  /* 0x0000007000017945 */ /* 0x000fe60003800000 */
[----:B0-2-4-:R-:W-:-:S04]  /*11d20*/  FMUL R6, R3, R16 ;  /* 0x0000001003067220 */ /* 0x015fc80000400000 */
[----:B------:R-:W-:-:S05]  /*11d30*/  FFMA R6, R117, R2, R6 ;  /* 0x0000000275067223 */ /* 0x000fca0000000006 */
[----:B------:R-:W-:-:S05]  /*11d40*/  F2FP.F16.F32.PACK_AB R6, RZ, R6 ;  /* 0x00000006ff06723e */ /* 0x000fca00000000ff */
[----:B------:R0:W-:Y:S01]  /*11d50*/  @P0 STG.E.U16 desc[UR36][R4.64+0x172], R6 ;  /* 0x0001720604000986 */ /* 0x0001e2000c101524 */
[----:B------:R-:W-:Y:S05]  /*11d60*/  @!P2 BRA `(.L_x_601) ;  /* 0x000000000004a947 */ /* 0x000fea0003800000 */
[----:B------:R1:W5:Y:S02]  /*11d70*/  LDG.E.LTC128B.U16 R221, desc[UR36][R12.64+0x170] ;  /* 0x000170240cdd7981 */ /* 0x000364000c1e1520 */
.L_x_601:
[----:B------:R-:W-:Y:S05]  /*11d80*/  BSYNC B1 ;  /* 0x0000000000017941 */ /* 0x000fea0003800000 */
.L_x_600:
[----:B-----5:R-:W-:Y:S01]  /*11d90*/  HADD2.F32 R3, -RZ, R221.H0_H0 ;  /* 0x200000ddff037230 */ /* 0x020fe20000004100 */
[----:B------:R-:W-:Y:S01]  /*11da0*/  ISETP.GT.AND P1, PT, R0, 0xb9, P1 ;  /* 0x000000b90000780c */ /* 0x000fe20000f24270 */
[----:B0-----:R-:W-:Y:S01]  /*11db0*/  @P2 IMAD.MOV.U32 R4, RZ, RZ, R226 ;  /* 0x000000ffff042224 */ /* 0x001fe200078e00e2 */
        /* <DEDUP_REMOVED lines=8> */
.L_x_603:
[----:B------:R-:W-:Y:S05]  /*11e40*/  BSYNC B1 ;  /* 0x0000000000017941 */ /* 0x000fea0003800000 */
.L_x_602:
[----:B------:R-:W-:Y:S05]  /*11e50*/  @!P1 BRA `(.L_x_604) ;  /* 0x0000005400b49947 */ /* 0x000fea0003800000 */
[----:B-----5:R-:W-:-:S05]  /*11e60*/  HADD2.F32 R221, -RZ, R221.H0_H0 ;  /* 0x200000ddffdd7230 */ /* 0x020fca0000004100 */
[----:B------:R-:W-:-:S04]  /*11e70*/  FMUL R0, R221, R16 ;  /* 0x00000010dd007220 */ /* 0x000fc80000400000 */
[----:B------:R-:W-:-:S05]  /*11e80*/  FFMA R0, R119, R2, R0 ;  /* 0x0000000277007223 */ /* 0x000fca0000000000 */
[----:B------:R-:W-:-:S05]  /*11e90*/  F2FP.F16.F32.PACK_AB R0, RZ, R0 ;  /* 0x00000000ff00723e */ /* 0x000fca00000000ff */
[----:B------:R4:W-:Y:S01]  /*11ea0*/  STG.E.U16 desc[UR36][R226.64+0x172], R0 ;  /* 0x00017200e2007986 */ /* 0x0009e2000c101524 */
[----:B------:R-:W-:Y:S05]  /*11eb0*/  BRA `(.L_x_604) ;  /* 0x00000054009c7947 */ /* 0x000fea0003800000 */
.L_x_33:
[----:B------:R-:W2:Y:S01]  /*11ec0*/  LDL.LU R8, [R1+0xc] ;  /* 0x00000c0001087983 */ /* 0x000ea20000300800 */
[----:B------:R-:W-:-:S03]  /*11ed0*/  ULDC.64 UR4, c[0x0][0x5c0] ;  /* 0x0001700000047ab9 */ /* 0x000fc60000000a00 */
[----:B------:R-:W3:Y:S04]  /*11ee0*/  LDL.LU R15, [R1+0x60] ;  /* 0x00006000010f7983 */ /* 0x000ee80000300800 */
[----:B------:R-:W4:Y:S04]  /*11ef0*/  LDL.LU R14, [R1+0x64] ;  /* 0x00006400010e7983 */ /* 0x000f280000300800 */
        /* <DEDUP_REMOVED lines=18> */
[----:B------:R0:W-:Y:S04]  /*12020*/  STL [R1+0x228], R82 ;  /* 0x0002285201007387 */ /* 0x0001e80000100800 */
[----:B0-----:R-:W3:Y:S04]  /*12030*/  LDL.LU R82, [R1+0xb4] ;  /* 0x0000b40001527983 */ /* 0x001ee80000300800 */
[----:B------:R0:W-:Y:S04]  /*12040*/  STL [R1+0x224], R83 ;  /* 0x0002245301007387 */ /* 0x0001e80000100800 */
[----:B0-----:R-:W4:Y:S04]  /*12050*/  LDL.LU R83, [R1+0xbc] ;  /* 0x0000bc0001537983 */ /* 0x001f280000300800 */
        /* <DEDUP_REMOVED lines=11> */
[----:B------:R-:W-:Y:S04]  /*12110*/  STL [R1+0x220], R84 ;  /* 0x0002205401007387 */ /* 0x000fe80000100800 */
[----:B------:R0:W-:Y:S04]  /*12120*/  STL [R1+0x21c], R85 ;  /* 0x00021c5501007387 */ /* 0x0001e80000100800 */
[----:B0-----:R-:W4:Y:S04]  /*12130*/  LDL.LU R85, [R1+0xb8] ;  /* 0x0000b80001557983 */ /* 0x001f280000300800 */
        /* <DEDUP_REMOVED lines=58> */
[----:B------:R0:W-:Y:S01]  /*124e0*/  STL [R1+0x1a4], R115 ;  /* 0x0001a47301007387 */ /* 0x0001e20000100800 */
[----:B------:R-:W-:-:S03]  /*124f0*/  LEA R4, P0, R6, UR4, 0x1 ;  /* 0x0000000406047c11 */ /* 0x000fc6000f8008ff */
[----:B0-----:R-:W4:Y:S04]  /*12500*/  LDL.LU R115, [R1+0x134] ;  /* 0x0001340001737983 */ /* 0x001f280000300800 */
[----:B------:R0:W-:Y:S04]  /*12510*/  STL [R1+0x1a0], R116 ;  /* 0x0001a07401007387 */ /* 0x0001e80000100800 */
[----:B0-----:R-:W4:Y:S04]  /*12520*/  LDL.LU R116, [R1+0x138] ;  /* 0x0001380001747983 */ /* 0x001f280000300800 */
[----:B------:R0:W-:Y:S01]  /*12530*/  STL [R1+0x19c], R117 ;  /* 0x00019c7501007387 */ /* 0x0001e20000100800 */
[----:B------:R-:W-:-:S03]  /*12540*/  LEA.HI.X R5, R6, UR5, R10, 0x1, P0 ;  /* 0x0000000506057c11 */ /* 0x000fc600080f0c0a */
        /* <DEDUP_REMOVED lines=9> */
[----:B------:R-:W2:Y:S04]  /*125e0*/  LDL.LU R6, [R1] ;  /* 0x0000000001067983 */ /* 0x000ea80000300800 */
[----:B------:R-:W3:Y:S04]  /*125f0*/  LDL.LU R7, [R1+0x8] ;  /* 0x0000080001077983 */ /* 0x000ee80000300800 */
[----:B------:R-:W4:Y:S01]  /*12600*/  LDL.LU R10, [R1+0x7c] ;  /* 0x00007c00010a7983 */ /* 0x000f220000300800 */
[----:B--2---:R-:W-:-:S05]  /*12610*/  FMUL R6, R6, R2 ;  /* 0x0000000206067220 */ /* 0x004fca0000400000 */
[----:B------:R-:W-:-:S05]  /*12620*/  F2FP.F16.F32.PACK_AB R6, RZ, R6 ;  /* 0x00000006ff06723e */ /* 0x000fca00000000ff */
[----:B------:R0:W-:Y:S04]  /*12630*/  @P2 STG.E.U16 desc[UR36][R4.64], R6 ;  /* 0x0000000604002986 */ /* 0x0001e8000c101524 */
[----:B0-----:R-:W2:Y:S01]  /*12640*/  LDL.LU R6, [R1+0x4] ;  /* 0x0000040001067983 */ /* 0x001ea20000300800 */
[----:B------:R-:W-:Y:S01]  /*12650*/  ISETP.GT.AND P0, PT, R0, 0x1, P1 ;  /* 0x000000010000780c */ /* 0x000fe20000f04270 */
[-C--:B---3--:R-:W-:Y:S01]  /*12660*/  FMUL R7, R7, R2.reuse ;  /* 0x0000000207077220 */ /* 0x088fe20000400000 */
[----:B------:R-:W-:Y:S01]  /*12670*/  USHF.L.U32 UR5, UR8, 0x4, URZ ;  /* 0x0000000408057899 */ /* 0x000fe2000800063f */
[----:B------:R-:W-:Y:S01]  /*12680*/  FMUL R8, R8, R2 ;  /* 0x0000000208087220 */ /* 0x000fe20000400000 */
[----:B------:R-:W-:Y:S02]  /*12690*/  USHF.L.U64.HI UR4, UR8, 0x4, UR9 ;  /* 0x0000000408047899 */ /* 0x000fe40008010209 */
[----:B------:R-:W-:-:S02]  /*126a0*/  F2FP.F16.F32.PACK_AB R7, RZ, R7 ;  /* 0x00000007ff07723e */ /* 0x000fc400000000ff */
[----:B------:R-:W-:Y:S02]  /*126b0*/  F2FP.F16.F32.PACK_AB R8, RZ, R8 ;  /* 0x00000008ff08723e */ /* 0x000fe400000000ff */
[----:B------:R-:W-:Y:S01]  /*126c0*/  PRMT R9, R7, 0x7610, R9 ;  /* 0x0000761007097816 */ /* 0x000fe20000000009 */
[----:B--2---:R-:W-:-:S05]  /*126d0*/  FMUL R6, R6, R2 ;  /* 0x0000000206067220 */ /* 0x004fca0000400000 */
[----:B------:R-:W-:-:S05]  /*126e0*/  F2FP.F16.F32.PACK_AB R6, RZ, R6 ;  /* 0x00000006ff06723e */ /* 0x000fca00000000ff */
[----:B------:R0:W-:Y:S01]  /*126f0*/  @P0 STG.E.U16 desc[UR36][R4.64+0x2], R6 ;  /* 0x0000020604000986 */ /* 0x0001e2000c101524 */
[----:B------:R-:W-:-:S04]  /*12700*/  ISETP.GT.AND P0, PT, R3, 0x8, PT ;  /* 0x000000080300780c */ /* 0x000fc80003f04270 */
[----:B------:R-:W-:Y:S02]  /*12710*/  ISETP.GT.AND P2, PT, R0, RZ, P0 ;  /* 0x000000ff0000720c */ /* 0x000fe40000744270 */
[----:B0-----:R-:W-:-:S04]  /*12720*/  IADD3 R6, P3, R4, UR5, RZ ;  /* 0x0000000504067c10 */ /* 0x001fc8000ff7e0ff */
[----:B------:R-:W-:-:S07]  /*12730*/  IADD3.X R7, R5, UR4, RZ, P3, !PT ;  /* 0x0000000405077c10 */ /* 0x000fce0009ffe4ff */
[----:B------:R0:W-:Y:S01]  /*12740*/  @P2 STG.E.U16 desc[UR36][R6.64], R9 ;  /* 0x0000000906002986 */ /* 0x0001e2000c101524 */
[----:B------:R-:W-:-:S03]  /*12750*/  ISETP.GT.AND P2, PT, R0, 0x1, P0 ;  /* 0x000000010000780c */ /* 0x000fc60000744270 */
[----:B0-----:R-:W2:Y:S10]  /*12760*/  LDL.LU R9, [R1+0x58] ;  /* 0x0000580001097983 */ /* 0x001eb40000300800 */
[----:B------:R0:W-:Y:S04]  /*12770*/  @P2 STG.E.U16 desc[UR36][R6.64+0x2], R8 ;  /* 0x0000020806002986 */ /* 0x0001e8000c101524 */
[----:B0-----:R-:W3:Y:S01]  /*12780*/  LDL.LU R8, [R1+0x10] ;  /* 0x0000100001087983 */ /* 0x001ee20000300800 */
[----:B------:R-:W-:Y:S01]  /*12790*/  ISETP.GT.AND P2, PT, R0, 0x8, P1 ;  /* 0x000000080000780c */ /* 0x000fe20000f44270 */
[----:B---3--:R-:W-:-:S05]  /*127a0*/  FMUL R8, R8, R2 ;  /* 0x0000000208087220 */ /* 0x008fca0000400000 */
[----:B------:R-:W-:-:S07]  /*127b0*/  F2FP.F16.F32.PACK_AB R8, RZ, R8 ;  /* 0x00000008ff08723e */ /* 0x000fce00000000ff */
        /* <DEDUP_REMOVED lines=83> */
[-C--:B--2---:R-:W-:Y:S01]  /*12cf0*/  FMUL R9, R9, R2.reuse ;  /* 0x0000000209097220 */ /* 0x084fe20000400000 */
[----:B------:R-:W-:-:S04]  /*12d00*/  FMUL R237, R82, R2 ;  /* 0x0000000252ed7220 */ /* 0x000fc80000400000 */
[----:B------:R-:W-:Y:S01]  /*12d10*/  F2FP.F16.F32.PACK_AB R9, RZ, R9 ;  /* 0x00000009ff09723e */ /* 0x000fe200000000ff */
[----:B----4-:R-:W-:-:S03]  /*12d20*/  FMUL R236, R83, R2 ;  /* 0x0000000253ec7220 */ /* 0x010fc60000400000 */
[----:B------:R-:W-:Y:S01]  /*12d30*/  PRMT R84, R9, 0x7610, R84 ;  /* 0x0000761009547816 */ /* 0x000fe20000000054 */
[----:B---3--:R-:W-:-:S05]  /*12d40*/  FMUL R8, R8, R2 ;  /* 0x0000000208087220 */ /* 0x008fca0000400000 */
[----:B------:R-:W-:-:S05]  /*12d50*/  F2FP.F16.F32.PACK_AB R8, RZ, R8 ;  /* 0x00000008ff08723e */ /* 0x000fca00000000ff */
[----:B------:R0:W-:Y:S04]  /*12d60*/  @P2 STG.E.U16 desc[UR36][R4.64+0x52], R8 ;  /* 0x0000520804002986 */ /* 0x0001e8000c101524 */
[----:B0-----:R-:W2:Y:S01]  /*12d70*/  LDL.LU R8, [R1+0x5c] ;  /* 0x00005c0001087983 */ /* 0x001ea20000300800 */
[----:B------:R-:W-:Y:S01]  /*12d80*/  ISETP.GT.AND P5, PT, R0, 0x30, P1 ;  /* 0x000000300000780c */ /* 0x000fe20000fa4270 */
[-C--:B------:R-:W-:Y:S01]  /*12d90*/  FMUL R15, R15, R2.reuse ;  /* 0x000000020f0f7220 */ /* 0x080fe20000400000 */
[-C--:B------:R-:W-:Y:S01]  /*12da0*/  FMUL R14, R14, R2.reuse ;  /* 0x000000020e0e7220 */ /* 0x080fe20000400000 */
[----:B------:R-:W3:Y:S01]  /*12db0*/  LDL.LU R82, [R1+0x228] ;  /* 0x0002280001527983 */ /* 0x000ee20000300800 */
[-C--:B------:R-:W-:Y:S01]  /*12dc0*/  FMUL R13, R13, R2.reuse ;  /* 0x000000020d0d7220 */ /* 0x080fe20000400000 */
[-C--:B------:R-:W-:Y:S01]  /*12dd0*/  FMUL R12, R12, R2.reuse ;  /* 0x000000020c0c7220 */ /* 0x080fe20000400000 */
[-C--:B------:R-:W-:Y:S01]  /*12de0*/  FMUL R11, R11, R2.reuse ;  /* 0x000000020b0b7220 */ /* 0x080fe20000400000 */
[----:B------:R-:W4:Y:S01]  /*12df0*/  LDL.LU R83, [R1+0x224] ;  /* 0x0002240001537983 */ /* 0x000f220000300800 */
[-C--:B------:R-:W-:Y:S01]  /*12e00*/  FMUL R221, R221, R2.reuse ;  /* 0x00000002dddd7220 */ /* 0x080fe20000400000 */
[-C--:B------:R-:W-:Y:S01]  /*12e10*/  FMUL R223, R223, R2.reuse ;  /* 0x00000002dfdf7220 */ /* 0x080fe20000400000 */
[-C--:B------:R-:W-:Y:S01]  /*12e20*/  FMUL R10, R10, R2.reuse ;  /* 0x000000020a0a7220 */ /* 0x080fe20000400000 */
[----:B------:R-:W3:Y:S01]  /*12e30*/  LDL.LU R9, [R1+0x17c] ;  /* 0x00017c0001097983 */ /* 0x000ee20000300800 */
[----:B------:R-:W-:Y:S01]  /*12e40*/  ISETP.GT.AND P2, PT, R0, 0x28, P0 ;  /* 0x000000280000780c */ /* 0x000fe20000744270 */
[-C--:B------:R-:W-:Y:S01]  /*12e50*/  FMUL R222, R222, R2.reuse ;  /* 0x00000002dede7220 */ /* 0x080fe20000400000 */
[C---:B------:R-:W-:Y:S01]  /*12e60*/  ISETP.GT.AND P4, PT, R0.reuse, 0x29, P0 ;  /* 0x000000290000780c */ /* 0x040fe20000784270 */
[-C--:B------:R-:W-:Y:S01]  /*12e70*/  FMUL R225, R225, R2.reuse ;  /* 0x00000002e1e17220 */ /* 0x080fe20000400000 */
[----:B------:R-:W-:Y:S01]  /*12e80*/  F2FP.F16.F32.PACK_AB R15, RZ, R15 ;  /* 0x0000000fff0f723e */ /* 0x000fe200000000ff */
[-C--:B------:R-:W-:Y:S01]  /*12e90*/  FMUL R227, R227, R2.reuse ;  /* 0x00000002e3e37220 */ /* 0x080fe20000400000 */
[----:B------:R-:W-:Y:S01]  /*12ea0*/  ISETP.GT.AND P3, PT, R0, 0x31, P1 ;  /* 0x000000310000780c */ /* 0x000fe20000f64270 */
[-C--:B------:R-:W-:Y:S01]  /*12eb0*/  FMUL R224, R224, R2.reuse ;  /* 0x00000002e0e07220 */ /* 0x080fe20000400000 */
[-C--:B------:R-:W-:Y:S01]  /*12ec0*/  FMUL R226, R226, R2.reuse ;  /* 0x00000002e2e27220 */ /* 0x080fe20000400000 */
[-C--:B------:R-:W-:Y:S01]  /*12ed0*/  FMUL R229, R229, R2.reuse ;  /* 0x00000002e5e57220 */ /* 0x080fe20000400000 */
[-C--:B------:R-:W-:Y:S01]  /*12ee0*/  FMUL R231, R231, R2.reuse ;  /* 0x00000002e7e77220 */ /* 0x080fe20000400000 */
[-C--:B------:R-:W-:Y:S01]  /*12ef0*/  FMUL R228, R228, R2.reuse ;  /* 0x00000002e4e47220 */ /* 0x080fe20000400000 */
[-C--:B------:R-:W-:Y:S01]  /*12f00*/  FMUL R230, R230, R2.reuse ;  /* 0x00000002e6e67220 */ /* 0x080fe20000400000 */
[----:B------:R-:W-:Y:S01]  /*12f10*/  @P2 STG.E.U16 desc[UR36][R6.64+0x50], R84 ;  /* 0x0000505406002986 */ /* 0x000fe2000c101524 */
[----:B------:R-:W-:Y:S01]  /*12f20*/  ISETP.GT.AND P2, PT, R0, 0x38, P1 ;  /* 0x000000380000780c */ /* 0x000fe20000f44270 */
[----:B------:R-:W-:Y:S01]  /*12f30*/  FMUL R233, R233, R2 ;  /* 0x00000002e9e97220 */ /* 0x000fe20000400000 */
[----:B------:R-:W-:Y:S01]  /*12f40*/  F2FP.F16.F32.PACK_AB R14, RZ, R14 ;  /* 0x0000000eff0e723e */ /* 0x000fe200000000ff */
[-C--:B------:R-:W-:Y:S01]  /*12f50*/  FMUL R235, R235, R2.reuse ;  /* 0x00000002ebeb7220 */ /* 0x080fe20000400000 */
[----:B------:R-:W-:Y:S01]  /*12f60*/  F2FP.F16.F32.PACK_AB R13, RZ, R13 ;  /* 0x0000000dff0d723e */ /* 0x000fe200000000ff */
[----:B------:R-:W-:Y:S01]  /*12f70*/  FMUL R232, R232, R2 ;  /* 0x00000002e8e87220 */ /* 0x000fe20000400000 */
[----:B------:R-:W-:Y:S01]  /*12f80*/  F2FP.F16.F32.PACK_AB R12, RZ, R12 ;  /* 0x0000000cff0c723e */ /* 0x000fe200000000ff */
[----:B------:R-:W-:Y:S01]  /*12f90*/  FMUL R234, R234, R2 ;  /* 0x00000002eaea7220 */ /* 0x000fe20000400000 */
[----:B------:R-:W-:-:S02]  /*12fa0*/  F2FP.F16.F32.PACK_AB R11, RZ, R11 ;  /* 0x0000000bff0b723e */ /* 0x000fc400000000ff */
[----:B------:R-:W-:Y:S01]  /*12fb0*/  F2FP.F16.F32.PACK_AB R221, RZ, R221 ;  /* 0x000000ddffdd723e */ /* 0x000fe200000000ff */
[-C--:B------:R-:W-:Y:S01]  /*12fc0*/  FMUL R85, R85, R2.reuse ;  /* 0x0000000255557220 */ /* 0x080fe20000400000 */
[----:B------:R-:W-:Y:S01]  /*12fd0*/  F2FP.F16.F32.PACK_AB R223, RZ, R223 ;  /* 0x000000dfffdf723e */ /* 0x000fe200000000ff */
[----:B------:R-:W-:Y:S01]  /*12fe0*/  FMUL R86, R86, R2 ;  /* 0x0000000256567220 */ /* 0x000fe20000400000 */
[----:B------:R-:W-:Y:S01]  /*12ff0*/  F2FP.F16.F32.PACK_AB R10, RZ, R10 ;  /* 0x0000000aff0a723e */ /* 0x000fe200000000ff */
[----:B------:R-:W-:Y:S01]  /*13000*/  FMUL R87, R87, R2 ;  /* 0x0000000257577220 */ /* 0x000fe20000400000 */
[----:B------:R-:W-:Y:S01]  /*13010*/  F2FP.F16.F32.PACK_AB R222, RZ, R222 ;  /* 0x000000deffde723e */ /* 0x000fe200000000ff */
[-C--:B------:R-:W-:Y:S01]  /*13020*/  FMUL R88, R88, R2.reuse ;  /* 0x0000000258587220 */ /* 0x080fe20000400000 */
        /* <DEDUP_REMOVED lines=25> */
[----:B------:R-:W-:Y:S01]  /*131c0*/  FMUL R101, R101, R2 ;  /* 0x0000000265657220 */ /* 0x000fe20000400000 */
[----:B------:R-:W-:Y:S01]  /*131d0*/  F2FP.F16.F32.PACK_AB R236, RZ, R236 ;  /* 0x000000ecffec723e */ /* 0x000fe200000000ff */
[-C--:B------:R-:W-:Y:S01]  /*131e0*/  FMUL R102, R102, R2.reuse ;  /* 0x0000000266667220 */ /* 0x080fe20000400000 */
        /* <DEDUP_REMOVED lines=24> */
[-C--:B--2---:R-:W-:Y:S01]  /*13370*/  FMUL R8, R8, R2.reuse ;  /* 0x0000000208087220 */ /* 0x084fe20000400000 */
[-C--:B------:R-:W-:Y:S01]  /*13380*/  FMUL R23, R23, R2.reuse ;  /* 0x0000000217177220 */ /* 0x080fe20000400000 */
[-C--:B------:R-:W-:Y:S01]  /*13390*/  FMUL R216, R216, R2.reuse ;  /* 0x00000002d8d87220 */ /* 0x080fe20000400000 */
[-C--:B------:R-:W-:Y:S01]  /*133a0*/  FMUL R217, R217, R2.reuse ;  /* 0x00000002d9d97220 */ /* 0x080fe20000400000 */
[----:B------:R-:W-:Y:S01]  /*133b0*/  FMUL R218, R218, R2 ;  /* 0x00000002dada7220 */ /* 0x000fe20000400000 */
[----:B------:R-:W-:Y:S01]  /*133c0*/  F2FP.F16.F32.PACK_AB R8, RZ, R8 ;  /* 0x00000008ff08723e */ /* 0x000fe200000000ff */
[-C--:B------:R-:W-:Y:S01]  /*133d0*/  FMUL R219, R219, R2.reuse ;  /* 0x00000002dbdb7220 */ /* 0x080fe20000400000 */
[-C--:B------:R-:W-:Y:S01]  /*133e0*/  FMUL R220, R220, R2.reuse ;  /* 0x00000002dcdc7220 */ /* 0x080fe20000400000 */
[----:B------:R-:W-:Y:S01]  /*133f0*/  USHF.L.U64.HI UR11, UR8, 0x8, UR9 ;  /* 0x00000008080b7899 */ /* 0x000fe20008010209 */
[----:B------:R-:W-:Y:S01]  /*13400*/  FMUL R120, R120, R2 ;  /* 0x0000000278787220 */ /* 0x000fe20000400000 */
[----:B------:R0:W-:Y:S01]  /*13410*/  @P4 STG.E.U16 desc[UR36][R6.64+0x52], R8 ;  /* 0x0000520806004986 */ /* 0x0001e2000c101524 */
[----:B------:R-:W-:-:S03]  /*13420*/  ISETP.GT.AND P4, PT, R0, 0x30, P0 ;  /* 0x000000300000780c */ /* 0x000fc60000784270 */
[----:B------:R-:W-:Y:S01]  /*13430*/  @P5 STG.E.U16 desc[UR36][R4.64+0x60], R15 ;  /* 0x0000600f04005986 */ /* 0x000fe2000c101524 */
[----:B------:R-:W-:-:S03]  /*13440*/  ISETP.GT.AND P5, PT, R0, 0x31, P0 ;  /* 0x000000310000780c */ /* 0x000fc600007a4270 */
[----:B------:R-:W-:Y:S01]  /*13450*/  @P3 STG.E.U16 desc[UR36][R4.64+0x62], R14 ;  /* 0x0000620e04003986 */ /* 0x000fe2000c101524 */
[----:B------:R-:W-:Y:S01]  /*13460*/  ISETP.GT.AND P3, PT, R0, 0x39, P1 ;  /* 0x000000390000780c */ /* 0x000fe20000f64270 */
[-C--:B---3--:R-:W-:Y:S01]  /*13470*/  FMUL R9, R9, R2.reuse ;  /* 0x0000000209097220 */ /* 0x088fe20000400000 */
[-C--:B------:R-:W-:Y:S01]  /*13480*/  FMUL R121, R121, R2.reuse ;  /* 0x0000000279797220 */ /* 0x080fe20000400000 */
[-C--:B------:R-:W-:Y:S01]  /*13490*/  FMUL R122, R122, R2.reuse ;  /* 0x000000027a7a7220 */ /* 0x080fe20000400000 */
[----:B------:R-:W-:Y:S01]  /*134a0*/  FMUL R123, R123, R2 ;  /* 0x000000027b7b7220 */ /* 0x000fe20000400000 */
[----:B------:R-:W-:Y:S01]  /*134b0*/  @P4 STG.E.U16 desc[UR36][R6.64+0x60], R13 ;  /* 0x0000600d06004986 */ /* 0x000fe2000c101524 */
[----:B------:R-:W-:-:S03]  /*134c0*/  ISETP.GT.AND P4, PT, R0, 0x38, P0 ;  /* 0x000000380000780c */ /* 0x000fc60000784270 */
        /* <DEDUP_REMOVED lines=8> */
[----:B------:R1:W-:Y:S01]  /*13550*/  @P5 STG.E.U16 desc[UR36][R6.64+0x72], R10 ;  /* 0x0000720a06005986 */ /* 0x0003e2000c101524 */
        /* <DEDUP_REMOVED lines=24> */
[C---:B------:R-:W-:Y:S02]  /*136e0*/  ISETP.GT.AND P5, PT, R0.reuse, 0x59, P0 ;  /* 0x000000590000780c */ /* 0x040fe400007a4270 */
[----:B0-----:R-:W-:Y:S01]  /*136f0*/  F2FP.F16.F32.PACK_AB R8, RZ, R85 ;  /* 0x00000055ff08723e */ /* 0x001fe200000000ff */
[----:B------:R-:W-:Y:S01]  /*13700*/  @P2 STG.E.U16 desc[UR36][R4.64+0xb0], R234 ;  /* 0x0000b0ea04002986 */ /* 0x000fe2000c101524 */
[----:B------:R-:W-:Y:S02]  /*13710*/  ISETP.GT.AND P2, PT, R0, 0x60, P1 ;  /* 0x000000600000780c */ /* 0x000fe40000f44270 */
[----:B-1----:R-:W-:Y:S01]  /*13720*/  PRMT R10, R8, 0x7610, R10 ;  /* 0x00007610080a7816 */ /* 0x002fe2000000000a */
[----:B------:R-:W-:Y:S01]  /*13730*/  FMUL R124, R124, R2 ;  /* 0x000000027c7c7220 */ /* 0x000fe20000400000 */
[----:B------:R-:W-:Y:S01]  /*13740*/  F2FP.F16.F32.PACK_AB R8, RZ, R86 ;  /* 0x00000056ff08723e */ /* 0x000fe200000000ff */
[----:B------:R-:W-:Y:S01]  /*13750*/  @P3 STG.E.U16 desc[UR36][R4.64+0xb2], R237 ;  /* 0x0000b2ed04003986 */ /* 0x000fe2000c101524 */
[----:B------:R-:W-:-:S03]  /*13760*/  ISETP.GT.AND P3, PT, R0, 0x61, P1 ;  /* 0x000000610000780c */ /* 0x000fc60000f64270 */
[----:B------:R0:W-:Y:S01]  /*13770*/  @P4 STG.E.U16 desc[UR36][R6.64+0xb0], R10 ;  /* 0x0000b00a06004986 */ /* 0x0001e2000c101524 */
[----:B------:R-:W-:-:S03]  /*13780*/  ISETP.GT.AND P4, PT, R0, 0x60, P0 ;  /* 0x000000600000780c */ /* 0x000fc60000784270 */
[----:B------:R-:W-:Y:S01]  /*13790*/  @P5 STG.E.U16 desc[UR36][R6.64+0xb2], R236 ;  /* 0x0000b2ec06005986 */ /* 0x000fe2000c101524 */
[----:B------:R-:W-:Y:S01]  /*137a0*/  ISETP.GT.AND P5, PT, R0, 0x61, P0 ;  /* 0x000000610000780c */ /* 0x000fe200007a4270 */
[-C--:B------:R-:W-:Y:S01]  /*137b0*/  FMUL R125, R125, R2.reuse ;  /* 0x000000027d7d7220 */ /* 0x080fe20000400000 */
[-C--:B------:R-:W-:Y:S01]  /*137c0*/  FMUL R126, R126, R2.reuse ;  /* 0x000000027e7e7220 */ /* 0x080fe20000400000 */
[-C--:B------:R-:W-:Y:S01]  /*137d0*/  FMUL R127, R127, R2.reuse ;  /* 0x000000027f7f7220 */ /* 0x080fe20000400000 */
[-C--:B------:R-:W-:Y:S01]  /*137e0*/  FMUL R129, R129, R2.reuse ;  /* 0x0000000281817220 */ /* 0x080fe20000400000 */
[-C--:B------:R-:W-:Y:S01]  /*137f0*/  FMUL R128, R128, R2.reuse ;  /* 0x0000000280807220 */ /* 0x080fe20000400000 */
[-C--:B------:R-:W-:Y:S01]  /*13800*/  FMUL R130, R130, R2.reuse ;  /* 0x0000000282827220 */ /* 0x080fe20000400000 */
[----:B0-----:R-:W-:Y:S01]  /*13810*/  PRMT R10, R8, 0x7610, R10 ;  /* 0x00007610080a7816 */ /* 0x001fe2000000000a */
[-C--:B------:R-:W-:Y:S01]  /*13820*/  FMUL R131, R131, R2.reuse ;  /* 0x0000000283837220 */ /* 0x080fe20000400000 */
[----:B------:R-:W-:Y:S01]  /*13830*/  F2FP.F16.F32.PACK_AB R8, RZ, R87 ;  /* 0x00000057ff08723e */ /* 0x000fe200000000ff */
[-C--:B------:R-:W-:Y:S01]  /*13840*/  FMUL R133, R133, R2.reuse ;  /* 0x0000000285857220 */ /* 0x080fe20000400000 */
[----:B------:R-:W-:Y:S01]  /*13850*/  FMUL R132, R132, R2 ;  /* 0x0000000284847220 */ /* 0x000fe20000400000 */
[----:B------:R0:W-:Y:S01]  /*13860*/  @P2 STG.E.U16 desc[UR36][R4.64+0xc0], R10 ;  /* 0x0000c00a04002986 */ /* 0x0001e2000c101524 */
[----:B------:R-:W-:-:S02]  /*13870*/  ISETP.GT.AND P2, PT, R0, 0x68, P1 ;  /* 0x000000680000780c */ /* 0x000fc40000f44270 */
[----:B------:R-:W-:Y:S01]  /*13880*/  PRMT R11, R8, 0x7610, R11 ;  /* 0x00007610080b7816 */ /* 0x000fe2000000000b */
[-C--:B------:R-:W-:Y:S01]  /*13890*/  FMUL R134, R134, R2.reuse ;  /* 0x0000000286867220 */ /* 0x080fe20000400000 */
[----:B------:R-:W-:Y:S01]  /*138a0*/  F2FP.F16.F32.PACK_AB R8, RZ, R89 ;  /* 0x00000059ff08723e */ /* 0x000fe200000000ff */
[-C--:B------:R-:W-:Y:S01]  /*138b0*/  FMUL R135, R135, R2.reuse ;  /* 0x0000000287877220 */ /* 0x080fe20000400000 */
[-C--:B------:R-:W-:Y:S01]  /*138c0*/  FMUL R137, R137, R2.reuse ;  /* 0x0000000289897220 */ /* 0x080fe20000400000 */
[-C--:B------:R-:W-:Y:S01]  /*138d0*/  FMUL R136, R136, R2.reuse ;  /* 0x0000000288887220 */ /* 0x080fe20000400000 */
[-C--:B------:R-:W-:Y:S01]  /*138e0*/  FMUL R138, R138, R2.reuse ;  /* 0x000000028a8a7220 */ /* 0x080fe20000400000 */
[-C--:B------:R-:W-:Y:S01]  /*138f0*/  FMUL R139, R139, R2.reuse ;  /* 0x000000028b8b7220 */ /* 0x080fe20000400000 */
[----:B------:R-:W-:Y:S01]  /*13900*/  FMUL R141, R141, R2 ;  /* 0x000000028d8d7220 */ /* 0x000fe20000400000 */
[----:B0-----:R-:W-:Y:S01]  /*13910*/  F2FP.F16.F32.PACK_AB R10, RZ, R88 ;  /* 0x00000058ff0a723e */ /* 0x001fe200000000ff */
[----:B------:R-:W-:Y:S03]  /*13920*/  @P3 STG.E.U16 desc[UR36][R4.64+0xc2], R11 ;  /* 0x0000c20b04003986 */ /* 0x000fe6000c101524 */
[----:B------:R-:W-:Y:S01]  /*13930*/  PRMT R12, R10, 0x7610, R12 ;  /* 0x000076100a0c7816 */ /* 0x000fe2000000000c */
[-C--:B------:R-:W-:Y:S01]  /*13940*/  FMUL R140, R140, R2.reuse ;  /* 0x000000028c8c7220 */ /* 0x080fe20000400000 */
[----:B------:R-:W-:Y:S01]  /*13950*/  ISETP.GT.AND P3, PT, R0, 0x69, P1 ;  /* 0x000000690000780c */ /* 0x000fe20000f64270 */
[----:B------:R-:W-:Y:S01]  /*13960*/  FMUL R142, R142, R2 ;  /* 0x000000028e8e7220 */ /* 0x000fe20000400000 */
[----:B------:R-:W-:Y:S01]  /*13970*/  F2FP.F16.F32.PACK_AB R10, RZ, R90 ;  /* 0x0000005aff0a723e */ /* 0x000fe200000000ff */
[----:B------:R-:W-:Y:S01]  /*13980*/  @P4 STG.E.U16 desc[UR36][R6.64+0xc0], R12 ;  /* 0x0000c00c06004986 */ /* 0x000fe2000c101524 */
[----:B------:R-:W-:-:S03]  /*13990*/  ISETP.GT.AND P4, PT, R0, 0x68, P0 ;  /* 0x000000680000780c */ /* 0x000fc60000784270 */
[----:B------:R0:W-:Y:S01]  /*139a0*/  @P5 STG.E.U16 desc[UR36][R6.64+0xc2], R8 ;  /* 0x0000c20806005986 */ /* 0x0001e2000c101524 */
[----:B------:R-:W-:-:S03]  /*139b0*/  ISETP.GT.AND P5, PT, R0, 0x69, P0 ;  /* 0x000000690000780c */ /* 0x000fc600007a4270 */
[----:B------:R1:W-:Y:S01]  /*139c0*/  @P2 STG.E.U16 desc[UR36][R4.64+0xd0], R10 ;  /* 0x0000d00a04002986 */ /* 0x0003e2000c101524 */
[----:B------:R-:W-:Y:S01]  /*139d0*/  ISETP.GT.AND P2, PT, R0, 0x70, P1 ;  /* 0x000000700000780c */ /* 0x000fe20000f44270 */
[-C--:B------:R-:W-:Y:S01]  /*139e0*/  FMUL R143, R143, R2.reuse ;  /* 0x000000028f8f7220 */ /* 0x080fe20000400000 */
[-C--:B------:R-:W-:Y:S01]  /*139f0*/  FMUL R145, R145, R2.reuse ;  /* 0x0000000291917220 */ /* 0x080fe20000400000 */
[-C--:B------:R-:W-:Y:S01]  /*13a00*/  FMUL R144, R144, R2.reuse ;  /* 0x0000000290907220 */ /* 0x080fe20000400000 */
[-C--:B------:R-:W-:Y:S01]  /*13a10*/  FMUL R146, R146, R2.reuse ;  /* 0x0000000292927220 */ /* 0x080fe20000400000 */
[-C--:B------:R-:W-:Y:S01]  /*13a20*/  FMUL R147, R147, R2.reuse ;  /* 0x0000000293937220 */ /* 0x080fe20000400000 */
[-C--:B------:R-:W-:Y:S01]  /*13a30*/  FMUL R149, R149, R2.reuse ;  /* 0x0000000295957220 */ /* 0x080fe20000400000 */
[----:B0-----:R-:W-:Y:S01]  /*13a40*/  F2FP.F16.F32.PACK_AB R8, RZ, R91 ;  /* 0x0000005bff08723e */ /* 0x001fe200000000ff */
[-C--:B------:R-:W-:Y:S01]  /*13a50*/  FMUL R148, R148, R2.reuse ;  /* 0x0000000294947220 */ /* 0x080fe20000400000 */
[-C--:B------:R-:W-:Y:S01]  /*13a60*/  FMUL R150, R150, R2.reuse ;  /* 0x0000000296967220 */ /* 0x080fe20000400000 */
[----:B------:R-:W-:Y:S01]  /*13a70*/  FMUL R151, R151, R2 ;  /* 0x0000000297977220 */ /* 0x000fe20000400000 */
[----:B-1----:R-:W-:Y:S01]  /*13a80*/  F2FP.F16.F32.PACK_AB R10, RZ, R92 ;  /* 0x0000005cff0a723e */ /* 0x002fe200000000ff */
[-C--:B------:R-:W-:Y:S01]  /*13a90*/  FMUL R153, R153, R2.reuse ;  /* 0x0000000299997220 */ /* 0x080fe20000400000 */
[----:B------:R-:W-:Y:S01]  /*13aa0*/  PRMT R11, R8, 0x7610, R11 ;  /* 0x00007610080b7816 */ /* 0x000fe2000000000b */
[-C--:B------:R-:W-:Y:S01]  /*13ab0*/  FMUL R152, R152, R2.reuse ;  /* 0x0000000298987220 */ /* 0x080fe20000400000 */
[----:B------:R-:W-:Y:S01]  /*13ac0*/  PRMT R12, R10, 0x7610, R12 ;  /* 0x000076100a0c7816 */ /* 0x000fe2000000000c */
[----:B------:R-:W-:Y:S01]  /*13ad0*/  FMUL R154, R154, R2 ;  /* 0x000000029a9a7220 */ /* 0x000fe20000400000 */
[----:B------:R-:W-:Y:S01]  /*13ae0*/  F2FP.F16.F32.PACK_AB R8, RZ, R93 ;  /* 0x0000005dff08723e */ /* 0x000fe200000000ff */
[----:B------:R-:W-:Y:S01]  /*13af0*/  @P3 STG.E.U16 desc[UR36][R4.64+0xd2], R11 ;  /* 0x0000d20b04003986 */ /* 0x000fe2000c101524 */
[----:B------:R-:W-:-:S02]  /*13b00*/  ISETP.GT.AND P3, PT, R0, 0x71, P1 ;  /* 0x000000710000780c */ /* 0x000fc40000f64270 */
        /* <DEDUP_REMOVED lines=53> */
[----:B------:R-:W-:Y:S04]  /*13e60*/  @P4 STG.E.U16 desc[UR36][R6.64+0xf0], R12 ;  /* 0x0000f00c06004986 */ /* 0x000fe8000c101524 */
        /* <DEDUP_REMOVED lines=13> */
[-C--:B------:R-:W-:Y:S01]  /*13f40*/  FMUL R187, R187, R2.reuse ;  /* 0x00000002bbbb7220 */ /* 0x080fe20000400000 */
[----:B-1----:R-:W-:Y:S01]  /*13f50*/  PRMT R10, R8, 0x7610, R10 ;  /* 0x00007610080a7816 */ /* 0x002fe2000000000a */
[-C--:B------:R-:W-:Y:S01]  /*13f60*/  FMUL R189, R189, R2.reuse ;  /* 0x00000002bdbd7220 */ /* 0x080fe20000400000 */
[----:B------:R-:W-:Y:S01]  /*13f70*/  ISETP.GT.AND P2, PT, R0, 0x88, P1 ;  /* 0x000000880000780c */ /* 0x000fe20000f44270 */
[----:B------:R-:W-:Y:S01]  /*13f80*/  FMUL R188, R188, R2 ;  /* 0x00000002bcbc7220 */ /* 0x000fe20000400000 */
[----:B------:R-:W-:Y:S01]  /*13f90*/  F2FP.F16.F32.PACK_AB R12, RZ, R104 ;  /* 0x00000068ff0c723e */ /* 0x000fe200000000ff */
[----:B------:R0:W-:Y:S01]  /*13fa0*/  @P3 STG.E.U16 desc[UR36][R4.64+0x102], R10 ;  /* 0x0001020a04003986 */ /* 0x0001e2000c101524 */
[----:B------:R-:W-:-:S02]  /*13fb0*/  ISETP.GT.AND P3, PT, R0, 0x89, P1 ;  /* 0x000000890000780c */ /* 0x000fc40000f64270 */
[----:B------:R-:W-:Y:S01]  /*13fc0*/  PRMT R8, R12, 0x7610, R8 ;  /* 0x000076100c087816 */ /* 0x000fe20000000008 */
[-C--:B------:R-:W-:Y:S01]  /*13fd0*/  FMUL R190, R190, R2.reuse ;  /* 0x00000002bebe7220 */ /* 0x080fe20000400000 */
[----:B------:R-:W-:Y:S01]  /*13fe0*/  F2FP.F16.F32.PACK_AB R11, RZ, R105 ;  /* 0x00000069ff0b723e */ /* 0x000fe200000000ff */
[----:B------:R-:W-:Y:S01]  /*13ff0*/  FMUL R191, R191, R2 ;  /* 0x00000002bfbf7220 */ /* 0x000fe20000400000 */
[----:B------:R-:W-:Y:S01]  /*14000*/  F2FP.F16.F32.PACK_AB R12, RZ, R107 ;  /* 0x0000006bff0c723e */ /* 0x000fe200000000ff */
[----:B------:R1:W-:Y:S01]  /*14010*/  @P4 STG.E.U16 desc[UR36][R6.64+0x100], R8 ;  /* 0x0001000806004986 */ /* 0x0003e2000c101524 */
[----:B------:R-:W-:Y:S02]  /*14020*/  ISETP.GT.AND P4, PT, R0, 0x88, P0 ;  /* 0x000000880000780c */ /* 0x000fe40000784270 */
[----:B0-----:R-:W-:Y:S01]  /*14030*/  F2FP.F16.F32.PACK_AB R10, RZ, R106 ;  /* 0x0000006aff0a723e */ /* 0x001fe200000000ff */
[----:B------:R0:W-:Y:S01]  /*14040*/  @P5 STG.E.U16 desc[UR36][R6.64+0x102], R11 ;  /* 0x0001020b06005986 */ /* 0x0001e2000c101524 */
[----:B------:R-:W-:-:S02]  /*14050*/  PRMT R14, R12, 0x7610, R14 ;  /* 0x000076100c0e7816 */ /* 0x000fc4000000000e */
[C---:B------:R-:W-:Y:S01]  /*14060*/  ISETP.GT.AND P5, PT, R0.reuse, 0x89, P0 ;  /* 0x000000890000780c */ /* 0x040fe200007a4270 */
[----:B------:R2:W-:Y:S01]  /*14070*/  @P2 STG.E.U16 desc[UR36][R4.64+0x110], R10 ;  /* 0x0001100a04002986 */ /* 0x0005e2000c101524 */
[C---:B------:R-:W-:Y:S02]  /*14080*/  ISETP.GT.AND P2, PT, R0.reuse, 0x90, P1 ;  /* 0x000000900000780c */ /* 0x040fe40000f44270 */
[----:B------:R-:W-:Y:S01]  /*14090*/  F2FP.F16.F32.PACK_AB R13, RZ, R108 ;  /* 0x0000006cff0d723e */ /* 0x000fe200000000ff */
[----:B------:R3:W-:Y:S01]  /*140a0*/  @P3 STG.E.U16 desc[UR36][R4.64+0x112], R14 ;  /* 0x0001120e04003986 */ /* 0x0007e2000c101524 */
[----:B------:R-:W-:Y:S02]  /*140b0*/  ISETP.GT.AND P3, PT, R0, 0x91, P1 ;  /* 0x000000910000780c */ /* 0x000fe40000f64270 */
[----:B-1----:R-:W-:Y:S01]  /*140c0*/  PRMT R8, R13, 0x7610, R8 ;  /* 0x000076100d087816 */ /* 0x002fe20000000008 */
[----:B------:R-:W-:Y:S01]  /*140d0*/  FMUL R193, R193, R2 ;  /* 0x00000002c1c17220 */ /* 0x000fe20000400000 */
[----:B0-----:R-:W-:Y:S01]  /*140e0*/  F2FP.F16.F32.PACK_AB R11, RZ, R110 ;  /* 0x0000006eff0b723e */ /* 0x001fe200000000ff */
[----:B------:R-:W-:Y:S01]  /*140f0*/  FMUL R192, R192, R2 ;  /* 0x00000002c0c07220 */ /* 0x000fe20000400000 */
[----:B------:R-:W-:Y:S01]  /*14100*/  F2FP.F16.F32.PACK_AB R12, RZ, R109 ;  /* 0x0000006dff0c723e */ /* 0x000fe200000000ff */
[----:B------:R-:W4:Y:S01]  /*14110*/  LDL.LU R84, [R1+0x220] ;  /* 0x0002200001547983 */ /* 0x000f220000300800 */
[----:B--2---:R-:W-:-:S02]  /*14120*/  F2FP.F16.F32.PACK_AB R10, RZ, R111 ;  /* 0x0000006fff0a723e */ /* 0x004fc400000000ff */
[----:B------:R-:W-:Y:S01]  /*14130*/  PRMT R13, R11, 0x7610, R13 ;  /* 0x000076100b0d7816 */ /* 0x000fe2000000000d */
[----:B------:R0:W-:Y:S01]  /*14140*/  @P4 STG.E.U16 desc[UR36][R6.64+0x110], R8 ;  /* 0x0001100806004986 */ /* 0x0001e2000c101524 */
[----:B------:R-:W-:Y:S02]  /*14150*/  ISETP.GT.AND P4, PT, R0, 0x90, P0 ;  /* 0x000000900000780c */ /* 0x000fe40000784270 */
[----:B---3--:R-:W-:Y:S01]  /*14160*/  PRMT R14, R10, 0x7610, R14 ;  /* 0x000076100a0e7816 */ /* 0x008fe2000000000e */
[----:B------:R1:W-:Y:S01]  /*14170*/  @P5 STG.E.U16 desc[UR36][R6.64+0x112], R12 ;  /* 0x0001120c06005986 */ /* 0x0003e2000c101524 */
[----:B------:R-:W-:-:S03]  /*14180*/  ISETP.GT.AND P5, PT, R0, 0x91, P0 ;  /* 0x000000910000780c */ /* 0x000fc600007a4270 */
[----:B------:R2:W-:Y:S01]  /*14190*/  @P2 STG.E.U16 desc[UR36][R4.64+0x120], R13 ;  /* 0x0001200d04002986 */ /* 0x0005e2000c101524 */
[C---:B------:R-:W-:Y:S02]  /*141a0*/  ISETP.GT.AND P2, PT, R0.reuse, 0x98, P1 ;  /* 0x000000980000780c */ /* 0x040fe40000f44270 */
[----:B0-----:R-:W-:Y:S01]  /*141b0*/  F2FP.F16.F32.PACK_AB R8, RZ, R113 ;  /* 0x00000071ff08723e */ /* 0x001fe200000000ff */
[----:B------:R-:W-:Y:S01]  /*141c0*/  @P3 STG.E.U16 desc[UR36][R4.64+0x122], R14 ;  /* 0x0001220e04003986 */ /* 0x000fe2000c101524 */
[----:B------:R-:W-:Y:S02]  /*141d0*/  ISETP.GT.AND P3, PT, R0, 0x99, P1 ;  /* 0x000000990000780c */ /* 0x000fe40000f64270 */
[----:B------:R-:W-:Y:S01]  /*141e0*/  F2FP.F16.F32.PACK_AB R10, RZ, R114 ;  /* 0x00000072ff0a723e */ /* 0x000fe200000000ff */
[----:B------:R-:W-:Y:S01]  /*141f0*/  FMUL R194, R194, R2 ;  /* 0x00000002c2c27220 */ /* 0x000fe20000400000 */
[----:B------:R-:W-:Y:S01]  /*14200*/  F2FP.F16.F32.PACK_AB R11, RZ, R112 ;  /* 0x00000070ff0b723e */ /* 0x000fe200000000ff */
[-C--:B------:R-:W-:Y:S01]  /*14210*/  FMUL R195, R195, R2.reuse ;  /* 0x00000002c3c37220 */ /* 0x080fe20000400000 */
[----:B-1----:R-:W-:Y:S01]  /*14220*/  PRMT R12, R8, 0x7610, R12 ;  /* 0x00007610080c7816 */ /* 0x002fe2000000000c */
[-C--:B------:R-:W-:Y:S01]  /*14230*/  FMUL R197, R197, R2.reuse ;  /* 0x00000002c5c57220 */ /* 0x080fe20000400000 */
[----:B------:R-:W-:Y:S01]  /*14240*/  F2FP.F16.F32.PACK_AB R8, RZ, R115 ;  /* 0x00000073ff08723e */ /* 0x000fe200000000ff */
[----:B------:R-:W-:Y:S01]  /*14250*/  FMUL R196, R196, R2 ;  /* 0x00000002c4c47220 */ /* 0x000fe20000400000 */
[----:B--2---:R-:W-:Y:S01]  /*14260*/  PRMT R13, R10, 0x7610, R13 ;  /* 0x000076100a0d7816 */ /* 0x004fe2000000000d */
[----:B------:R0:W-:Y:S01]  /*14270*/  @P4 STG.E.U16 desc[UR36][R6.64+0x120], R11 ;  /* 0x0001200b06004986 */ /* 0x0001e2000c101524 */
[----:B------:R-:W-:-:S02]  /*14280*/  ISETP.GT.AND P4, PT, R0, 0x98, P0 ;  /* 0x000000980000780c */ /* 0x000fc40000784270 */
[----:B------:R-:W-:Y:S01]  /*14290*/  F2FP.F16.F32.PACK_AB R10, RZ, R116 ;  /* 0x00000074ff0a723e */ /* 0x000fe200000000ff */
[----:B------:R1:W-:Y:S01]  /*142a0*/  @P5 STG.E.U16 desc[UR36][R6.64+0x122], R12 ;  /* 0x0001220c06005986 */ /* 0x0003e2000c101524 */
[----:B------:R-:W-:-:S03]  /*142b0*/  ISETP.GT.AND P5, PT, R0, 0x99, P0 ;  /* 0x000000990000780c */ /* 0x000fc600007a4270 */
[----:B------:R2:W-:Y:S01]  /*142c0*/  @P2 STG.E.U16 desc[UR36][R4.64+0x130], R13 ;  /* 0x0001300d04002986 */ /* 0x0005e2000c101524 */
[----:B------:R-:W-:Y:S02]  /*142d0*/  ISETP.GT.AND P2, PT, R0, 0xa0, P1 ;  /* 0x000000a00000780c */ /* 0x000fe40000f44270 */
[----:B0-----:R-:W-:Y:S01]  /*142e0*/  PRMT R11, R8, 0x7610, R11 ;  /* 0x00007610080b7816 */ /* 0x001fe2000000000b */
[----:B------:R-:W3:Y:S01]  /*142f0*/  LDL.LU R85, [R1+0x21c] ;  /* 0x00021c0001557983 */ /* 0x000ee20000300800 */
[----:B------:R-:W-:Y:S02]  /*14300*/  F2FP.F16.F32.PACK_AB R8, RZ, R117 ;  /* 0x00000075ff08723e */ /* 0x000fe400000000ff */
[----:B------:R-:W-:Y:S01]  /*14310*/  PRMT R14, R10, 0x7610, R14 ;  /* 0x000076100a0e7816 */ /* 0x000fe2000000000e */
[----:B------:R0:W-:Y:S01]  /*14320*/  @P3 STG.E.U16 desc[UR36][R4.64+0x132], R11 ;  /* 0x0001320b04003986 */ /* 0x0001e2000c101524 */
[----:B------:R-:W-:Y:S02]  /*14330*/  ISETP.GT.AND P3, PT, R0, 0xa1, P1 ;  /* 0x000000a10000780c */ /* 0x000fe40000f64270 */
[----:B------:R-:W-:Y:S01]  /*14340*/  F2FP.F16.F32.PACK_AB R10, RZ, R118 ;  /* 0x00000076ff0a723e */ /* 0x000fe200000000ff */
[----:B------:R-:W3:Y:S01]  /*14350*/  LDL.LU R86, [R1+0x218] ;  /* 0x0002180001567983 */ /* 0x000ee20000300800 */
[----:B-1----:R-:W-:-:S02]  /*14360*/  PRMT R12, R8, 0x7610, R12 ;  /* 0x00007610080c7816 */ /* 0x002fc4000000000c */
[----:B------:R-:W-:Y:S01]  /*14370*/  F2FP.F16.F32.PACK_AB R8, RZ, R119 ;  /* 0x00000077ff08723e */ /* 0x000fe200000000ff */
[----:B------:R-:W-:Y:S01]  /*14380*/  @P4 STG.E.U16 desc[UR36][R6.64+0x130], R14 ;  /* 0x0001300e06004986 */ /* 0x000fe2000c101524 */
[----:B--2---:R-:W-:Y:S02]  /*14390*/  PRMT R13, R10, 0x7610, R13 ;  /* 0x000076100a0d7816 */ /* 0x004fe4000000000d */
[----:B------:R-:W-:Y:S01]  /*143a0*/  ISETP.GT.AND P4, PT, R0, 0xa0, P0 ;  /* 0x000000a00000780c */ /* 0x000fe20000784270 */
[----:B------:R-:W-:Y:S01]  /*143b0*/  @P5 STG.E.U16 desc[UR36][R6.64+0x132], R12 ;  /* 0x0001320c06005986 */ /* 0x000fe2000c101524 */
[----:B0-----:R-:W-:Y:S02]  /*143c0*/  PRMT R11, R8, 0x7610, R11 ;  /* 0x00007610080b7816 */ /* 0x001fe4000000000b */
[C---:B------:R-:W-:Y:S01]  /*143d0*/  ISETP.GT.AND P5, PT, R0.reuse, 0xa1, P0 ;  /* 0x000000a10000780c */ /* 0x040fe200007a4270 */
[----:B------:R-:W-:Y:S01]  /*143e0*/  @P2 STG.E.U16 desc[UR36][R4.64+0x140], R13 ;  /* 0x0001400d04002986 */ /* 0x000fe2000c101524 */
[----:B------:R-:W-:-:S03]  /*143f0*/  ISETP.GT.AND P2, PT, R0, 0xa8, P1 ;  /* 0x000000a80000780c */ /* 0x000fc60000f44270 */
[----:B------:R-:W-:Y:S01]  /*14400*/  @P3 STG.E.U16 desc[UR36][R4.64+0x142], R11 ;  /* 0x0001420b04003986 */ /* 0x000fe2000c101524 */
[C---:B------:R-:W-:Y:S02]  /*14410*/  ISETP.GT.AND P3, PT, R0.reuse, 0xa9, P1 ;  /* 0x000000a90000780c */ /* 0x040fe40000f64270 */
[----:B------:R-:W-:Y:S01]  /*14420*/  F2FP.F16.F32.PACK_AB R10, RZ, R17 ;  /* 0x00000011ff0a723e */ /* 0x000fe200000000ff */
[----:B------:R-:W2:Y:S01]  /*14430*/  LDL.LU R87, [R1+0x214] ;  /* 0x0002140001577983 */ /* 0x000ea20000300800 */
[----:B------:R-:W-:Y:S02]  /*14440*/  F2FP.F16.F32.PACK_AB R8, RZ, R16 ;  /* 0x00000010ff08723e */ /* 0x000fe400000000ff */
[----:B------:R-:W-:Y:S01]  /*14450*/  F2FP.F16.F32.PACK_AB R18, RZ, R18 ;  /* 0x00000012ff12723e */ /* 0x000fe200000000ff */
[----:B------:R0:W-:Y:S01]  /*14460*/  @P4 STG.E.U16 desc[UR36][R6.64+0x140], R10 ;  /* 0x0001400a06004986 */ /* 0x0001e2000c101524 */
[----:B------:R-:W-:Y:S02]  /*14470*/  F2FP.F16.F32.PACK_AB R19, RZ, R19 ;  /* 0x00000013ff13723e */ /* 0x000fe400000000ff */
[C---:B------:R-:W-:Y:S01]  /*14480*/  ISETP.GT.AND P4, PT, R0.reuse, 0xa8, P0 ;  /* 0x000000a80000780c */ /* 0x040fe20000784270 */
[----:B------:R1:W-:Y:S01]  /*14490*/  @P5 STG.E.U16 desc[UR36][R6.64+0x142], R8 ;  /* 0x0001420806005986 */ /* 0x0003e2000c101524 */
[----:B------:R-:W-:-:S03]  /*144a0*/  ISETP.GT.AND P5, PT, R0, 0xa9, P0 ;  /* 0x000000a90000780c */ /* 0x000fc600007a4270 */
        /* <DEDUP_REMOVED lines=8> */
[----:B------:R-:W-:Y:S01]  /*14530*/  @P4 STG.E.U16 desc[UR36][R6.64+0x150], R20 ;  /* 0x0001501406004986 */ /* 0x000fe2000c101524 */
[----:B------:R-:W-:Y:S02]  /*14540*/  F2FP.F16.F32.PACK_AB R23, RZ, R23 ;  /* 0x00000017ff17723e */ /* 0x000fe400000000ff */
[C---:B------:R-:W-:Y:S01]  /*14550*/  ISETP.GT.AND P4, PT, R0.reuse, 0xb0, P0 ;  /* 0x000000b00000780c */ /* 0x040fe20000784270 */
[----:B------:R-:W-:Y:S01]  /*14560*/  @P5 STG.E.U16 desc[UR36][R6.64+0x152], R21 ;  /* 0x0001521506005986 */ /* 0x000fe2000c101524 */
[----:B------:R-:W-:-:S03]  /*14570*/  ISETP.GT.AND P5, PT, R0, 0xb1, P0 ;  /* 0x000000b10000780c */ /* 0x000fc600007a4270 */
[----:B------:R-:W-:Y:S01]  /*14580*/  @P2 STG.E.U16 desc[UR36][R4.64+0x160], R22 ;  /* 0x0001601604002986 */ /* 0x000fe2000c101524 */
[C---:B------:R-:W-:Y:S02]  /*14590*/  ISETP.GT.AND P2, PT, R0.reuse, 0xb8, P1 ;  /* 0x000000b80000780c */ /* 0x040fe40000f44270 */
[C---:B------:R-:W-:Y:S01]  /*145a0*/  ISETP.GT.AND P1, PT, R0.reuse, 0xb9, P1 ;  /* 0x000000b90000780c */ /* 0x040fe20000f24270 */
[----:B------:R-:W-:Y:S01]  /*145b0*/  @P3 STG.E.U16 desc[UR36][R4.64+0x162], R23 ;  /* 0x0001621704003986 */ /* 0x000fe2000c101524 */
[C---:B------:R-:W-:Y:S02]  /*145c0*/  ISETP.GT.AND P3, PT, R0.reuse, 0xb8, P0 ;  /* 0x000000b80000780c */ /* 0x040fe40000764270 */
[----:B------:R-:W-:Y:S01]  /*145d0*/  ISETP.GT.AND P0, PT, R0, 0xb9, P0 ;  /* 0x000000b90000780c */ /* 0x000fe20000704270 */
[----:B------:R-:W-:Y:S01]  /*145e0*/  FMUL R198, R198, R2 ;  /* 0x00000002c6c67220 */ /* 0x000fe20000400000 */
[----:B------:R-:W-:Y:S01]  /*145f0*/  F2FP.F16.F32.PACK_AB R216, RZ, R216 ;  /* 0x000000d8ffd8723e */ /* 0x000fe200000000ff */
[-C--:B------:R-:W-:Y:S01]  /*14600*/  FMUL R199, R199, R2.reuse ;  /* 0x00000002c7c77220 */ /* 0x080fe20000400000 */
[----:B------:R-:W-:Y:S01]  /*14610*/  F2FP.F16.F32.PACK_AB R217, RZ, R217 ;  /* 0x000000d9ffd9723e */ /* 0x000fe200000000ff */
[----:B------:R-:W-:Y:S01]  /*14620*/  FMUL R200, R200, R2 ;  /* 0x00000002c8c87220 */ /* 0x000fe20000400000 */
[----:B------:R-:W-:-:S02]  /*14630*/  F2FP.F16.F32.PACK_AB R218, RZ, R218 ;  /* 0x000000daffda723e */ /* 0x000fc400000000ff */
[----:B------:R-:W-:Y:S01]  /*14640*/  F2FP.F16.F32.PACK_AB R9, RZ, R9 ;  /* 0x00000009ff09723e */ /* 0x000fe200000000ff */
[----:B------:R-:W-:Y:S01]  /*14650*/  @P4 STG.E.U16 desc[UR36][R6.64+0x160], R216 ;  /* 0x000160d806004986 */ /* 0x000fe2000c101524 */
[----:B------:R-:W-:Y:S02]  /*14660*/  F2FP.F16.F32.PACK_AB R219, RZ, R219 ;  /* 0x000000dbffdb723e */ /* 0x000fe400000000ff */
[----:B------:R-:W-:Y:S01]  /*14670*/  F2FP.F16.F32.PACK_AB R220, RZ, R220 ;  /* 0x000000dcffdc723e */ /* 0x000fe200000000ff */
[----:B------:R-:W-:Y:S01]  /*14680*/  @P5 STG.E.U16 desc[UR36][R6.64+0x162], R217 ;  /* 0x000162d906005986 */ /* 0x000fe2000c101524 */
[----:B0-----:R-:W-:-:S03]  /*14690*/  PRMT R10, R9, 0x7610, R10 ;  /* 0x00007610090a7816 */ /* 0x001fc6000000000a */
[----:B------:R-:W-:Y:S01]  /*146a0*/  @P2 STG.E.U16 desc[UR36][R4.64+0x170], R218 ;  /* 0x000170da04002986 */ /* 0x000fe2000c101524 */
[----:B------:R-:W-:-:S03]  /*146b0*/  ISETP.GT.AND P2, PT, R3, 0x80, PT ;  /* 0x000000800300780c */ /* 0x000fc60003f44270 */
[----:B------:R-:W-:Y:S01]  /*146c0*/  @P1 STG.E.U16 desc[UR36][R4.64+0x172], R219 ;  /* 0x000172db04001986 */ /* 0x000fe2000c101524 */
[----:B------:R-:W-:-:S03]  /*146d0*/  MOV R9, UR8 ;  /* 0x0000000800097c02 */ /* 0x000fc60008000f00 */
[----:B------:R-:W-:Y:S01]  /*146e0*/  @P3 STG.E.U16 desc[UR36][R6.64+0x170], R220 ;  /* 0x000170dc06003986 */ /* 0x000fe2000c101524 */
[----:B------:R-:W-:-:S03]  /*146f0*/  ISETP.GT.AND P3, PT, R3, 0x88, PT ;  /* 0x000000880300780c */ /* 0x000fc60003f64270 */
[----:B------:R0:W-:Y:S01]  /*14700*/  @P0 STG.E.U16 desc[UR36][R6.64+0x172], R10 ;  /* 0x0001720a06000986 */ /* 0x0001e2000c101524 */
[C---:B------:R-:W-:Y:S02]  /*14710*/  ISETP.GT.AND P0, PT, R0.reuse, RZ, P2 ;  /* 0x000000ff0000720c */ /* 0x040fe40001704270 */
[----:B------:R-:W-:Y:S01]  /*14720*/  ISETP.GT.AND P1, PT, R0, 0x1, P2 ;  /* 0x000000010000780c */ /* 0x000fe20001724270 */
[----:B------:R-:W-:Y:S01]  /*14730*/  FMUL R201, R201, R2 ;  /* 0x00000002c9c97220 */ /* 0x000fe20000400000 */
[----:B-1----:R-:W-:Y:S01]  /*14740*/  LEA R8, P5, R9, R4, 0x8 ;  /* 0x0000000409087211 */ /* 0x002fe200078a40ff */
[----:B------:R-:W-:Y:S01]  /*14750*/  FMUL R202, R202, R2 ;  /* 0x00000002caca7220 */ /* 0x000fe20000400000 */
[----:B------:R-:W-:Y:S01]  /*14760*/  ISETP.GT.AND P4, PT, R0, RZ, P3 ;  /* 0x000000ff0000720c */ /* 0x000fe20001f84270 */
[----:B------:R-:W2:Y:S01]  /*14770*/  LDL.LU R89, [R1+0x20c] ;  /* 0x00020c0001597983 */ /* 0x000ea20000300800 */
[----:B------:R-:W-:Y:S02]  /*14780*/  IADD3.X R9, R5, UR11, RZ, P5, !PT ;  /* 0x0000000b05097c10 */ /* 0x000fe4000affe4ff */
[----:B------:R-:W-:Y:S01]  /*14790*/  F2FP.F16.F32.PACK_AB R120, RZ, R120 ;  /* 0x00000078ff78723e */ /* 0x000fe200000000ff */
[----:B------:R-:W2:Y:S01]  /*147a0*/  LDL.LU R90, [R1+0x208] ;  /* 0x00020800015a7983 */ /* 0x000ea20000300800 */
[----:B0-----:R-:W-:-:S02]  /*147b0*/  IADD3 R6, P5, R8, UR5, RZ ;  /* 0x0000000508067c10 */ /* 0x001fc4000ffbe0ff */
[----:B------:R-:W-:Y:S01]  /*147c0*/  F2FP.F16.F32.PACK_AB R121, RZ, R121 ;  /* 0x00000079ff79723e */ /* 0x000fe200000000ff */
[----:B------:R-:W-:Y:S01]  /*147d0*/  @P0 STG.E.U16 desc[UR36][R8.64], R120 ;  /* 0x0000007808000986 */ /* 0x000fe2000c101524 */
[----:B------:R-:W-:Y:S02]  /*147e0*/  F2FP.F16.F32.PACK_AB R122, RZ, R122 ;  /* 0x0000007aff7a723e */ /* 0x000fe400000000ff */
[----:B------:R-:W-:Y:S01]  /*147f0*/  IADD3.X R7, R9, UR4, RZ, P5, !PT ;  /* 0x0000000409077c10 */ /* 0x000fe2000affe4ff */
[----:B------:R-:W-:Y:S01]  /*14800*/  @P1 STG.E.U16 desc[UR36][R8.64+0x2], R121 ;  /* 0x0000027908001986 */ /* 0x000fe2000c101524 */
[C---:B------:R-:W-:Y:S02]  /*14810*/  ISETP.GT.AND P0, PT, R0.reuse, 0x1, P3 ;  /* 0x000000010000780c */ /* 0x040fe40001f04270 */
[C---:B------:R-:W-:Y:S01]  /*14820*/  ISETP.GT.AND P1, PT, R0.reuse, 0x8, P2 ;  /* 0x000000080000780c */ /* 0x040fe20001724270 */
[----:B------:R-:W-:Y:S01]  /*14830*/  @P4 STG.E.U16 desc[UR36][R6.64], R122 ;  /* 0x0000007a06004986 */ /* 0x000fe2000c101524 */
[----:B------:R-:W-:-:S02]  /*14840*/  ISETP.GT.AND P4, PT, R0, 0x9, P2 ;  /* 0x000000090000780c */ /* 0x000fc40001784270 */
[----:B------:R-:W-:Y:S01]  /*14850*/  IADD3 R10, P5, R8, UR5, RZ ;  /* 0x00000005080a7c10 */ /* 0x000fe2000ffbe0ff */
[----:B------:R-:W2:Y:S01]  /*14860*/  LDL.LU R91, [R1+0x204] ;  /* 0x00020400015b7983 */ /* 0x000ea20000300800 */
[----:B------:R-:W-:Y:S02]  /*14870*/  F2FP.F16.F32.PACK_AB R123, RZ, R123 ;  /* 0x0000007bff7b723e */ /* 0x000fe400000000ff */
[----:B------:R-:W-:Y:S01]  /*14880*/  IADD3.X R11, R9, UR4, RZ, P5, !PT ;  /* 0x00000004090b7c10 */ /* 0x000fe2000affe4ff */
[----:B------:R-:W2:Y:S01]  /*14890*/  LDL.LU R92, [R1+0x200] ;  /* 0x00020000015c7983 */ /* 0x000ea20000300800 */
[----:B------:R-:W-:Y:S02]  /*148a0*/  F2FP.F16.F32.PACK_AB R124, RZ, R124 ;  /* 0x0000007cff7c723e */ /* 0x000fe400000000ff */
[----:B------:R-:W-:Y:S01]  /*148b0*/  F2FP.F16.F32.PACK_AB R125, RZ, R125 ;  /* 0x0000007dff7d723e */ /* 0x000fe200000000ff */
[----:B------:R-:W-:Y:S01]  /*148c0*/  @P0 STG.E.U16 desc[UR36][R10.64+0x2], R123 ;  /* 0x0000027b0a000986 */ /* 0x000fe2000c101524 */
[----:B------:R-:W-:-:S03]  /*148d0*/  ISETP.GT.AND P0, PT, R0, 0x8, P3 ;  /* 0x000000080000780c */ /* 0x000fc60001f04270 */
[----:B------:R-:W-:Y:S01]  /*148e0*/  @P1 STG.E.U16 desc[UR36][R8.64+0x10], R124 ;  /* 0x0000107c08001986 */ /* 0x000fe2000c101524 */
[C---:B------:R-:W-:Y:S02]  /*148f0*/  ISETP.GT.AND P1, PT, R0.reuse, 0x9, P3 ;  /* 0x000000090000780c */ /* 0x040fe40001f24270 */
[C---:B------:R-:W-:Y:S01]  /*14900*/  ISETP.GT.AND P5, PT, R0.reuse, 0x11, P2 ;  /* 0x000000110000780c */ /* 0x040fe200017a4270 */
[----:B------:R-:W-:Y:S01]  /*14910*/  @P4 STG.E.U16 desc[UR36][R8.64+0x12], R125 ;  /* 0x0000127d08004986 */ /* 0x000fe2000c101524 */
[----:B------:R-:W-:Y:S02]  /*14920*/  ISETP.GT.AND P4, PT, R0, 0x10, P2 ;  /* 0x000000100000780c */ /* 0x000fe40001784270 */
[----:B------:R-:W-:Y:S01]  /*14930*/  F2FP.F16.F32.PACK_AB R126, RZ, R126 ;  /* 0x0000007eff7e723e */ /* 0x000fe200000000ff */
[-C--:B------:R-:W-:Y:S01]  /*14940*/  FMUL R203, R203, R2.reuse ;  /* 0x00000002cbcb7220 */ /* 0x080fe20000400000 */
[----:B------:R-:W-:Y:S01]  /*14950*/  F2FP.F16.F32.PACK_AB R127, RZ, R127 ;  /* 0x0000007fff7f723e */ /* 0x000fe200000000ff */
[----:B------:R-:W-:Y:S01]  /*14960*/  FMUL R204, R204, R2 ;  /* 0x00000002cccc7220 */ /* 0x000fe20000400000 */
[----:B------:R-:W-:Y:S01]  /*14970*/  F2FP.F16.F32.PACK_AB R129, RZ, R129 ;  /* 0x00000081ff81723e */ /* 0x000fe200000000ff */
[----:B------:R-:W-:Y:S01]  /*14980*/  @P0 STG.E.U16 desc[UR36][R6.64+0x10], R126 ;  /* 0x0000107e06000986 */ /* 0x000fe2000c101524 */
[----:B------:R-:W-:-:S02]  /*14990*/  F2FP.F16.F32.PACK_AB R128, RZ, R128 ;  /* 0x00000080ff80723e */ /* 0x000fc400000000ff */
[C---:B------:R-:W-:Y:S01]  /*149a0*/  ISETP.GT.AND P0, PT, R0.reuse, 0x10, P3 ;  /* 0x000000100000780c */ /* 0x040fe20001f04270 */
[----:B------:R-:W-:Y:S01]  /*149b0*/  @P1 STG.E.U16 desc[UR36][R10.64+0x12], R127 ;  /* 0x0000127f0a001986 */ /* 0x000fe2000c101524 */
[----:B------:R-:W-:-:S03]  /*149c0*/  ISETP.GT.AND P1, PT, R0, 0x11, P3 ;  /* 0x000000110000780c */ /* 0x000fc60001f24270 */
[----:B------:R-:W-:Y:S01]  /*149d0*/  @P5 STG.E.U16 desc[UR36][R8.64+0x22], R129 ;  /* 0x0000228108005986 */ /* 0x000fe2000c101524 */
[----:B------:R-:W-:-:S03]  /*149e0*/  ISETP.GT.AND P5, PT, R0, 0x19, P2 ;  /* 0x000000190000780c */ /* 0x000fc600017a4270 */
[----:B------:R-:W-:Y:S01]  /*149f0*/  @P4 STG.E.U16 desc[UR36][R8.64+0x20], R128 ;  /* 0x0000208008004986 */ /* 0x000fe2000c101524 */
[C---:B------:R-:W-:Y:S02]  /*14a00*/  ISETP.GT.AND P4, PT, R0.reuse, 0x18, P2 ;  /* 0x000000180000780c */ /* 0x040fe40001784270 */
[----:B------:R-:W-:Y:S01]  /*14a10*/  F2FP.F16.F32.PACK_AB R130, RZ, R130 ;  /* 0x00000082ff82723e */ /* 0x000fe200000000ff */
[----:B------:R-:W-:Y:S01]  /*14a20*/  FMUL R205, R205, R2 ;  /* 0x00000002cdcd7220 */ /* 0x000fe20000400000 */
[----:B------:R-:W-:Y:S01]  /*14a30*/  F2FP.F16.F32.PACK_AB R131, RZ, R131 ;  /* 0x00000083ff83723e */ /* 0x000fe200000000ff */
[----:B------:R-:W2:Y:S01]  /*14a40*/  LDL.LU R93, [R1+0x1fc] ;  /* 0x0001fc00015d7983 */ /* 0x000ea20000300800 */
[----:B------:R-:W-:Y:S02]  /*14a50*/  F2FP.F16.F32.PACK_AB R133, RZ, R133 ;  /* 0x00000085ff85723e */ /* 0x000fe400000000ff */
[----:B------:R-:W-:Y:S01]  /*14a60*/  F2FP.F16.F32.PACK_AB R132, RZ, R132 ;  /* 0x00000084ff84723e */ /* 0x000fe200000000ff */
        /* <DEDUP_REMOVED lines=223> */
[----:B------:R-:W2:Y:S01]  /*15860*/  LDL.LU R107, [R1+0x1c4] ;  /* 0x0001c400016b7983 */ /* 0x000ea20000300800 */
[----:B------:R-:W-:Y:S02]  /*15870*/  F2FP.F16.F32.PACK_AB R199, RZ, R199 ;  /* 0x000000c7ffc7723e */ /* 0x000fe400000000ff */
[----:B------:R-:W-:-:S02]  /*15880*/  F2FP.F16.F32.PACK_AB R200, RZ, R200 ;  /* 0x000000c8ffc8723e */ /* 0x000fc400000000ff */
[----:B------:R-:W-:Y:S02]  /*15890*/  F2FP.F16.F32.PACK_AB R201, RZ, R201 ;  /* 0x000000c9ffc9723e */ /* 0x000fe400000000ff */
[----:B------:R-:W-:Y:S01]  /*158a0*/  F2FP.F16.F32.PACK_AB R202, RZ, R202 ;  /* 0x000000caffca723e */ /* 0x000fe200000000ff */
[----:B------:R-:W-:Y:S01]  /*158b0*/  @P0 STG.E.U16 desc[UR36][R6.64+0x130], R198 ;  /* 0x000130c606000986 */ /* 0x000fe2000c101524 */
[----:B------:R-:W-:-:S03]  /*158c0*/  ISETP.GT.AND P0, PT, R0, 0xa1, P3 ;  /* 0x000000a10000780c */ /* 0x000fc60001f04270 */
[----:B------:R-:W-:Y:S01]  /*158d0*/  @P5 STG.E.U16 desc[UR36][R10.64+0x132], R199 ;  /* 0x000132c70a005986 */ /* 0x000fe2000c101524 */
[----:B------:R-:W-:-:S03]  /*158e0*/  ISETP.GT.AND P5, PT, R0, 0xa9, P2 ;  /* 0x000000a90000780c */ /* 0x000fc600017a4270 */
[----:B------:R-:W-:Y:S04]  /*158f0*/  @P6 STG.E.U16 desc[UR36][R8.64+0x140], R200 ;  /* 0x000140c808006986 */ /* 0x000fe8000c101524 */
[----:B------:R-:W-:Y:S04]  /*15900*/  @P1 STG.E.U16 desc[UR36][R8.64+0x142], R201 ;  /* 0x000142c908001986 */ /* 0x000fe8000c101524 */
[----:B------:R-:W-:Y:S01]  /*15910*/  @P4 STG.E.U16 desc[UR36][R6.64+0x140], R202 ;  /* 0x000140ca06004986 */ /* 0x000fe2000c101524 */
[----:B------:R-:W-:Y:S02]  /*15920*/  ISETP.GT.AND P4, PT, R0, 0xa8, P2 ;  /* 0x000000a80000780c */ /* 0x000fe40001784270 */
[----:B------:R-:W-:Y:S01]  /*15930*/  F2FP.F16.F32.PACK_AB R203, RZ, R203 ;  /* 0x000000cbffcb723e */ /* 0x000fe200000000ff */
[----:B------:R-:W2:Y:S01]  /*15940*/  LDL.LU R108, [R1+0x1c0] ;  /* 0x0001c000016c7983 */ /* 0x000ea20000300800 */
[----:B------:R-:W-:-:S02]  /*15950*/  F2FP.F16.F32.PACK_AB R204, RZ, R204 ;  /* 0x000000ccffcc723e */ /* 0x000fc400000000ff */
[----:B------:R-:W-:Y:S01]  /*15960*/  F2FP.F16.F32.PACK_AB R205, RZ, R205 ;  /* 0x000000cdffcd723e */ /* 0x000fe200000000ff */
        /* <DEDUP_REMOVED lines=12> */
[----:B------:R-:W-:Y:S02]  /*15a30*/  ISETP.GT.AND P6, PT, R0, 0xb1, P2 ;  /* 0x000000b10000780c */ /* 0x000fe400017c4270 */
[----:B------:R-:W-:Y:S01]  /*15a40*/  F2FP.F16.F32.PACK_AB R209, RZ, R209 ;  /* 0x000000d1ffd1723e */ /* 0x000fe200000000ff */
[----:B------:R-:W-:Y:S01]  /*15a50*/  FMUL R24, R24, R2 ;  /* 0x0000000218187220 */ /* 0x000fe20000400000 */
[----:B------:R-:W-:Y:S01]  /*15a60*/  F2FP.F16.F32.PACK_AB R210, RZ, R210 ;  /* 0x000000d2ffd2723e */ /* 0x000fe200000000ff */
[----:B------:R-:W-:Y:S01]  /*15a70*/  @P4 STG.E.U16 desc[UR36][R10.64+0x152], R207 ;  /* 0x000152cf0a004986 */ /* 0x000fe2000c101524 */
[----:B------:R-:W-:-:S03]  /*15a80*/  ISETP.GT.AND P4, PT, R0, 0xb0, P3 ;  /* 0x000000b00000780c */ /* 0x000fc60001f84270 */
[----:B------:R-:W-:Y:S01]  /*15a90*/  @P5 STG.E.U16 desc[UR36][R8.64+0x160], R208 ;  /* 0x000160d008005986 */ /* 0x000fe2000c101524 */
[C---:B------:R-:W-:Y:S02]  /*15aa0*/  ISETP.GT.AND P5, PT, R0.reuse, 0xb1, P3 ;  /* 0x000000b10000780c */ /* 0x040fe40001fa4270 */
[----:B------:R-:W-:Y:S01]  /*15ab0*/  F2FP.F16.F32.PACK_AB R211, RZ, R211 ;  /* 0x000000d3ffd3723e */ /* 0x000fe200000000ff */
[----:B------:R-:W-:Y:S01]  /*15ac0*/  @P6 STG.E.U16 desc[UR36][R8.64+0x162], R209 ;  /* 0x000162d108006986 */ /* 0x000fe2000c101524 */
[C---:B------:R-:W-:Y:S02]  /*15ad0*/  ISETP.GT.AND P6, PT, R0.reuse, 0xb8, P2 ;  /* 0x000000b80000780c */ /* 0x040fe400017c4270 */
[C---:B------:R-:W-:Y:S01]  /*15ae0*/  ISETP.GT.AND P2, PT, R0.reuse, 0xb9, P2 ;  /* 0x000000b90000780c */ /* 0x040fe20001744270 */
[----:B------:R-:W-:Y:S01]  /*15af0*/  IMAD.U32 R12, RZ, RZ, UR9 ;  /* 0x00000009ff0c7e24 */ /* 0x000fe2000f8e00ff */
[----:B------:R-:W-:Y:S01]  /*15b00*/  F2FP.F16.F32.PACK_AB R212, RZ, R212 ;  /* 0x000000d4ffd4723e */ /* 0x000fe200000000ff */
[----:B------:R-:W-:Y:S04]  /*15b10*/  @P4 STG.E.U16 desc[UR36][R6.64+0x160], R210 ;  /* 0x000160d206004986 */ /* 0x000fe8000c101524 */
[----:B------:R-:W-:Y:S01]  /*15b20*/  @P5 STG.E.U16 desc[UR36][R10.64+0x162], R211 ;  /* 0x000162d30a005986 */ /* 0x000fe2000c101524 */
[----:B------:R-:W-:-:S02]  /*15b30*/  ISETP.GT.AND P5, PT, R0, 0xb8, P3 ;  /* 0x000000b80000780c */ /* 0x000fc40001fa4270 */
[C---:B------:R-:W-:Y:S02]  /*15b40*/  ISETP.GT.AND P3, PT, R0.reuse, 0xb9, P3 ;  /* 0x000000b90000780c */ /* 0x040fe40001f64270 */
[C---:B------:R-:W-:Y:S02]  /*15b50*/  ISETP.GT.AND P1, PT, R3.reuse, 0x100, PT ;  /* 0x000001000300780c */ /* 0x040fe40003f24270 */
[----:B------:R-:W-:Y:S01]  /*15b60*/  F2FP.F16.F32.PACK_AB R213, RZ, R213 ;  /* 0x000000d5ffd5723e */ /* 0x000fe200000000ff */
[----:B------:R-:W-:Y:S01]  /*15b70*/  @P6 STG.E.U16 desc[UR36][R8.64+0x170], R212 ;  /* 0x000170d408006986 */ /* 0x000fe2000c101524 */
[----:B------:R-:W-:Y:S01]  /*15b80*/  ISETP.GT.AND P0, PT, R3, 0x108, PT ;  /* 0x000001080300780c */ /* 0x000fe20003f04270 */
[----:B------:R-:W-:Y:S01]  /*15b90*/  IMAD.U32 R3, RZ, RZ, UR8 ;  /* 0x00000008ff037e24 */ /* 0x000fe2000f8e00ff */
[----:B------:R-:W-:Y:S01]  /*15ba0*/  ISETP.GT.AND P6, PT, R0, RZ, P1 ;  /* 0x000000ff0000720c */ /* 0x000fe20000fc4270 */
[----:B------:R0:W-:Y:S01]  /*15bb0*/  @P2 STG.E.U16 desc[UR36][R8.64+0x172], R213 ;  /* 0x000172d508002986 */ /* 0x0001e2000c101524 */
[----:B------:R-:W-:-:S02]  /*15bc0*/  F2FP.F16.F32.PACK_AB R214, RZ, R214 ;  /* 0x000000d6ffd6723e */ /* 0x000fc400000000ff */
[----:B------:R-:W-:Y:S01]  /*15bd0*/  F2FP.F16.F32.PACK_AB R215, RZ, R215 ;  /* 0x000000d7ffd7723e */ /* 0x000fe200000000ff */
[----:B------:R-:W2:Y:S01]  /*15be0*/  LDL.LU R109, [R1+0x1bc] ;  /* 0x0001bc00016d7983 */ /* 0x000ea20000300800 */
[C---:B------:R-:W-:Y:S02]  /*15bf0*/  LEA R4, P4, R3.reuse, R4, 0x9 ;  /* 0x0000000403047211 */ /* 0x040fe400078848ff */
[----:B------:R-:W-:Y:S01]  /*15c00*/  F2FP.F16.F32.PACK_AB R24, RZ, R24 ;  /* 0x00000018ff18723e */ /* 0x000fe200000000ff */
[----:B------:R-:W2:Y:S01]  /*15c10*/  LDL.LU R110, [R1+0x1b8] ;  /* 0x0001b800016e7983 */ /* 0x000ea20000300800 */
[----:B0-----:R-:W-:Y:S01]  /*15c20*/  @P5 IMAD.MOV.U32 R8, RZ, RZ, R6 ;  /* 0x000000ffff085224 */ /* 0x001fe200078e0006 */
[----:B------:R-:W-:Y:S02]  /*15c30*/  @P5 MOV R9, R7 ;  /* 0x0000000700095202 */ /* 0x000fe40000000f00 */
[----:B------:R-:W2:Y:S01]  /*15c40*/  LDL.LU R111, [R1+0x1b4] ;  /* 0x0001b400016f7983 */ /* 0x000ea20000300800 */
[----:B------:R-:W-:-:S03]  /*15c50*/  LEA.HI.X R5, R3, R5, R12, 0x9, P4 ;  /* 0x0000000503057211 */ /* 0x000fc600020f4c0c */
[----:B------:R-:W-:Y:S01]  /*15c60*/  @P5 STG.E.U16 desc[UR36][R8.64+0x170], R214 ;  /* 0x000170d608005986 */ /* 0x000fe2000c101524 */
[----:B------:R-:W-:-:S03]  /*15c70*/  ISETP.GT.AND P5, PT, R0, RZ, P0 ;  /* 0x000000ff0000720c */ /* 0x000fc600007a4270 */
[----:B------:R-:W-:Y:S01]  /*15c80*/  @P3 STG.E.U16 desc[UR36][R10.64+0x172], R215 ;  /* 0x000172d70a003986 */ /* 0x000fe2000c101524 */
[C---:B------:R-:W-:Y:S01]  /*15c90*/  ISETP.GT.AND P3, PT, R0.reuse, 0x1, P1 ;  /* 0x000000010000780c */ /* 0x040fe20000f64270 */
[-C--:B------:R-:W-:Y:S01]  /*15ca0*/  FMUL R25, R25, R2.reuse ;  /* 0x0000000219197220 */ /* 0x080fe20000400000 */
[----:B------:R-:W-:Y:S01]  /*15cb0*/  ISETP.GT.AND P4, PT, R0, 0x1, P0 ;  /* 0x000000010000780c */ /* 0x000fe20000784270 */
[----:B------:R-:W2:Y:S01]  /*15cc0*/  LDL.LU R112, [R1+0x1b0] ;  /* 0x0001b00001707983 */ /* 0x000ea20000300800 */
[-C--:B------:R-:W-:Y:S01]  /*15cd0*/  FMUL R26, R26, R2.reuse ;  /* 0x000000021a1a7220 */ /* 0x080fe20000400000 */
[----:B------:R-:W-:Y:S01]  /*15ce0*/  ISETP.GT.AND P2, PT, R0, 0x8, P1 ;  /* 0x000000080000780c */ /* 0x000fe20000f44270 */
[-C--:B------:R-:W-:Y:S01]  /*15cf0*/  FMUL R27, R27, R2.reuse ;  /* 0x000000021b1b7220 */ /* 0x080fe20000400000 */
[----:B------:R-:W-:Y:S01]  /*15d00*/  @P6 STG.E.U16 desc[UR36][R4.64], R24 ;  /* 0x0000001804006986 */ /* 0x000fe2000c101524 */
[----:B------:R-:W-:Y:S01]  /*15d10*/  IADD3 R6, P6, R4, UR5, RZ ;  /* 0x0000000504067c10 */ /* 0x000fe2000ffde0ff */
[----:B------:R-:W-:Y:S01]  /*15d20*/  FMUL R28, R28, R2 ;  /* 0x000000021c1c7220 */ /* 0x000fe20000400000 */
[----:B------:R-:W-:Y:S01]  /*15d30*/  F2FP.F16.F32.PACK_AB R25, RZ, R25 ;  /* 0x00000019ff19723e */ /* 0x000fe200000000ff */
[----:B------:R-:W2:Y:S01]  /*15d40*/  LDL.LU R113, [R1+0x1ac] ;  /* 0x0001ac0001717983 */ /* 0x000ea20000300800 */
[----:B------:R-:W-:-:S02]  /*15d50*/  F2FP.F16.F32.PACK_AB R26, RZ, R26 ;  /* 0x0000001aff1a723e */ /* 0x000fc400000000ff */
[----:B------:R-:W-:Y:S02]  /*15d60*/  IADD3.X R7, R5, UR4, RZ, P6, !PT ;  /* 0x0000000405077c10 */ /* 0x000fe4000b7fe4ff */
[----:B------:R-:W-:Y:S01]  /*15d70*/  F2FP.F16.F32.PACK_AB R27, RZ, R27 ;  /* 0x0000001bff1b723e */ /* 0x000fe200000000ff */
[----:B------:R-:W-:Y:S01]  /*15d80*/  @P3 STG.E.U16 desc[UR36][R4.64+0x2], R25 ;  /* 0x0000021904003986 */ /* 0x000fe2000c101524 */
[----:B------:R-:W-:Y:S02]  /*15d90*/  F2FP.F16.F32.PACK_AB R28, RZ, R28 ;  /* 0x0000001cff1c723e */ /* 0x000fe400000000ff */
[C---:B------:R-:W-:Y:S01]  /*15da0*/  ISETP.GT.AND P3, PT, R0.reuse, 0x9, P1 ;  /* 0x000000090000780c */ /* 0x040fe20000f64270 */
[----:B------:R-:W-:Y:S01]  /*15db0*/  @P5 STG.E.U16 desc[UR36][R6.64], R26 ;  /* 0x0000001a06005986 */ /* 0x000fe2000c101524 */
[----:B------:R-:W-:-:S03]  /*15dc0*/  ISETP.GT.AND P5, PT, R0, 0x9, P0 ;  /* 0x000000090000780c */ /* 0x000fc600007a4270 */
[----:B------:R-:W-:Y:S01]  /*15dd0*/  @P4 STG.E.U16 desc[UR36][R6.64+0x2], R27 ;  /* 0x0000021b06004986 */ /* 0x000fe2000c101524 */
[----:B------:R-:W-:Y:S01]  /*15de0*/  ISETP.GT.AND P4, PT, R0, 0x8, P0 ;  /* 0x000000080000780c */ /* 0x000fe20000784270 */
[-C--:B------:R-:W-:Y:S02]  /*15df0*/  FMUL R29, R29, R2.reuse ;  /* 0x000000021d1d7220 */ /* 0x080fe40000400000 */
[----:B------:R-:W2:Y:S01]  /*15e00*/  LDL.LU R114, [R1+0x1a8] ;  /* 0x0001a80001727983 */ /* 0x000ea20000300800 */
[----:B------:R-:W-:-:S03]  /*15e10*/  FMUL R30, R30, R2 ;  /* 0x000000021e1e7220 */ /* 0x000fc60000400000 */
[----:B------:R-:W2:Y:S01]  /*15e20*/  LDL.LU R115, [R1+0x1a4] ;  /* 0x0001a40001737983 */ /* 0x000ea20000300800 */
[----:B------:R-:W-:-:S03]  /*15e30*/  FMUL R31, R31, R2 ;  /* 0x000000021f1f7220 */ /* 0x000fc60000400000 */
[----:B------:R-:W-:Y:S01]  /*15e40*/  @P2 STG.E.U16 desc[UR36][R4.64+0x10], R28 ;  /* 0x0000101c04002986 */ /* 0x000fe2000c101524 */
[----:B------:R-:W-:-:S03]  /*15e50*/  ISETP.GT.AND P2, PT, R0, 0x10, P1 ;  /* 0x000000100000780c */ /* 0x000fc60000f44270 */
[----:B------:R-:W2:Y:S01]  /*15e60*/  LDL.LU R116, [R1+0x1a0] ;  /* 0x0001a00001747983 */ /* 0x000ea20000300800 */
[----:B------:R-:W-:-:S03]  /*15e70*/  FMUL R32, R32, R2 ;  /* 0x0000000220207220 */ /* 0x000fc60000400000 */
[----:B------:R-:W2:Y:S01]  /*15e80*/  LDL.LU R117, [R1+0x19c] ;  /* 0x00019c0001757983 */ /* 0x000ea20000300800 */
[----:B------:R-:W-:Y:S02]  /*15e90*/  F2FP.F16.F32.PACK_AB R29, RZ, R29 ;  /* 0x0000001dff1d723e */ /* 0x000fe400000000ff */
[----:B------:R-:W-:Y:S01]  /*15ea0*/  F2FP.F16.F32.PACK_AB R30, RZ, R30 ;  /* 0x0000001eff1e723e */ /* 0x000fe200000000ff */
[----:B------:R-:W2:Y:S01]  /*15eb0*/  LDL.LU R118, [R1+0x198] ;  /* 0x0001980001767983 */ /* 0x000ea20000300800 */
[----:B------:R-:W-:Y:S02]  /*15ec0*/  F2FP.F16.F32.PACK_AB R31, RZ, R31 ;  /* 0x0000001fff1f723e */ /* 0x000fe400000000ff */
[----:B------:R-:W-:Y:S01]  /*15ed0*/  F2FP.F16.F32.PACK_AB R32, RZ, R32 ;  /* 0x00000020ff20723e */ /* 0x000fe200000000ff */
[----:B------:R-:W2:Y:S04]  /*15ee0*/  LDL.LU R119, [R1+0x194] ;  /* 0x0001940001777983 */ /* 0x000ea80000300800 */
[----:B------:R-:W-:Y:S01]  /*15ef0*/  @P3 STG.E.U16 desc[UR36][R4.64+0x12], R29 ;  /* 0x0000121d04003986 */ /* 0x000fe2000c101524 */
[----:B------:R-:W-:-:S03]  /*15f00*/  ISETP.GT.AND P3, PT, R0, 0x11, P1 ;  /* 0x000000110000780c */ /* 0x000fc60000f64270 */
[----:B------:R-:W-:Y:S01]  /*15f10*/  @P4 STG.E.U16 desc[UR36][R6.64+0x10], R30 ;  /* 0x0000101e06004986 */ /* 0x000fe2000c101524 */
[C---:B------:R-:W-:Y:S01]  /*15f20*/  ISETP.GT.AND P4, PT, R0.reuse, 0x10, P0 ;  /* 0x000000100000780c */ /* 0x040fe20000784270 */
[-C--:B------:R-:W-:Y:S02]  /*15f30*/  FMUL R33, R33, R2.reuse ;  /* 0x0000000221217220 */ /* 0x080fe40000400000 */
[----:B------:R-:W-:Y:S01]  /*15f40*/  @P5 STG.E.U16 desc[UR36][R6.64+0x12], R31 ;  /* 0x0000121f06005986 */ /* 0x000fe2000c101524 */
[----:B------:R-:W-:Y:S01]  /*15f50*/  ISETP.GT.AND P5, PT, R0, 0x11, P0 ;  /* 0x000000110000780c */ /* 0x000fe200007a4270 */
[-C--:B------:R-:W-:Y:S02]  /*15f60*/  FMUL R34, R34, R2.reuse ;  /* 0x0000000222227220 */ /* 0x080fe40000400000 */
[----:B------:R-:W-:Y:S01]  /*15f70*/  @P2 STG.E.U16 desc[UR36][R4.64+0x20], R32 ;  /* 0x0000202004002986 */ /* 0x000fe2000c101524 */
[----:B------:R-:W-:Y:S01]  /*15f80*/  ISETP.GT.AND P2, PT, R0, 0x18, P1 ;  /* 0x000000180000780c */ /* 0x000fe20000f44270 */
[-C--:B------:R-:W-:Y:S01]  /*15f90*/  FMUL R35, R35, R2.reuse ;  /* 0x0000000223237220 */ /* 0x080fe20000400000 */
[-C--:B------:R-:W-:Y:S01]  /*15fa0*/  FMUL R36, R36, R2.reuse ;  /* 0x0000000224247220 */ /* 0x080fe20000400000 */
[----:B------:R-:W-:Y:S01]  /*15fb0*/  F2FP.F16.F32.PACK_AB R33, RZ, R33 ;  /* 0x00000021ff21723e */ /* 0x000fe200000000ff */
[----:B------:R-:W-:Y:S01]  /*15fc0*/  FMUL R37, R37, R2 ;  /* 0x0000000225257220 */ /* 0x000fe20000400000 */
[----:B------:R-:W-:Y:S01]  /*15fd0*/  F2FP.F16.F32.PACK_AB R34, RZ, R34 ;  /* 0x00000022ff22723e */ /* 0x000fe200000000ff */
[-C--:B------:R-:W-:Y:S01]  /*15fe0*/  FMUL R38, R38, R2.reuse ;  /* 0x0000000226267220 */ /* 0x080fe20000400000 */
[----:B------:R-:W-:Y:S01]  /*15ff0*/  F2FP.F16.F32.PACK_AB R35, RZ, R35 ;  /* 0x00000023ff23723e */ /* 0x000fe200000000ff */
[----:B------:R-:W-:Y:S01]  /*16000*/  FMUL R39, R39, R2 ;  /* 0x0000000227277220 */ /* 0x000fe20000400000 */
        /* <DEDUP_REMOVED lines=8> */
[----:B------:R-:W-:Y:S01]  /*16090*/  ISETP.GT.AND P2, PT, R0, 0x20, P1 ;  /* 0x000000200000780c */ /* 0x000fe20000f44270 */
[----:B------:R-:W-:Y:S01]  /*160a0*/  FMUL R40, R40, R2 ;  /* 0x0000000228287220 */ /* 0x000fe20000400000 */
[----:B------:R-:W-:Y:S01]  /*160b0*/  F2FP.F16.F32.PACK_AB R37, RZ, R37 ;  /* 0x00000025ff25723e */ /* 0x000fe200000000ff */
[----:B------:R0:W5:Y:S01]  /*160c0*/  LDL.LU R17, [R1+0x190] ;  /* 0x0001900001117983 */ /* 0x0001620000300800 */
[----:B------:R-:W-:Y:S02]  /*160d0*/  F2FP.F16.F32.PACK_AB R38, RZ, R38 ;  /* 0x00000026ff26723e */ /* 0x000fe400000000ff */
[----:B------:R-:W-:Y:S02]  /*160e0*/  F2FP.F16.F32.PACK_AB R39, RZ, R39 ;  /* 0x00000027ff27723e */ /* 0x000fe400000000ff */
[----:B------:R-:W-:Y:S01]  /*160f0*/  F2FP.F16.F32.PACK_AB R40, RZ, R40 ;  /* 0x00000028ff28723e */ /* 0x000fe200000000ff */
        /* <DEDUP_REMOVED lines=10> */
[----:B------:R-:W-:-:S02]  /*161a0*/  FMUL R43, R43, R2 ;  /* 0x000000022b2b7220 */ /* 0x000fc40000400000 */
[----:B------:R0:W5:Y:S01]  /*161b0*/  LDL.LU R16, [R1+0x18c] ;  /* 0x00018c0001107983 */ /* 0x0001620000300800 */
[----:B------:R-:W-:Y:S01]  /*161c0*/  FMUL R44, R44, R2 ;  /* 0x000000022c2c7220 */ /* 0x000fe20000400000 */
[----:B------:R-:W-:Y:S02]  /*161d0*/  F2FP.F16.F32.PACK_AB R41, RZ, R41 ;  /* 0x00000029ff29723e */ /* 0x000fe400000000ff */
        /* <DEDUP_REMOVED lines=14> */
[----:B------:R-:W-:Y:S01]  /*162c0*/  FMUL R48, R48, R2 ;  /* 0x0000000230307220 */ /* 0x000fe20000400000 */
[----:B------:R-:W-:-:S02]  /*162d0*/  F2FP.F16.F32.PACK_AB R45, RZ, R45 ;  /* 0x0000002dff2d723e */ /* 0x000fc400000000ff */
        /* <DEDUP_REMOVED lines=141> */
[-C--:B----4-:R-:W-:Y:S01]  /*16bb0*/  FMUL R83, R83, R2.reuse ;  /* 0x0000000253537220 */ /* 0x090fe20000400000 */
        /* <DEDUP_REMOVED lines=9> */
[-C--:B---3--:R-:W-:Y:S02]  /*16c50*/  FMUL R85, R85, R2.reuse ;  /* 0x0000000255557220 */ /* 0x088fe40000400000 */
[----:B------:R-:W-:Y:S01]  /*16c60*/  @P5 STG.E.U16 desc[UR36][R6.64+0xe2], R83 ;  /* 0x0000e25306005986 */ /* 0x000fe2000c101524 */
[----:B------:R-:W-:Y:S01]  /*16c70*/  ISETP.GT.AND P5, PT, R0, 0x79, P0 ;  /* 0x000000790000780c */ /* 0x000fe200007a4270 */
[-C--:B------:R-:W-:Y:S02]  /*16c80*/  FMUL R86, R86, R2.reuse ;  /* 0x0000000256567220 */ /* 0x080fe40000400000 */
[----:B------:R-:W-:Y:S01]  /*16c90*/  @P2 STG.E.U16 desc[UR36][R4.64+0xf0], R84 ;  /* 0x0000f05404002986 */ /* 0x000fe2000c101524 */
[----:B------:R-:W-:Y:S01]  /*16ca0*/  ISETP.GT.AND P2, PT, R0, 0x80, P1 ;  /* 0x000000800000780c */ /* 0x000fe20000f44270 */
[-C--:B--2---:R-:W-:Y:S01]  /*16cb0*/  FMUL R87, R87, R2.reuse ;  /* 0x0000000257577220 */ /* 0x084fe20000400000 */
        /* <DEDUP_REMOVED lines=88> */
[----:B------:R-:W-:-:S03]  /*17240*/  ISETP.GT.AND P4, PT, R0, 0xa8, P0 ;  /* 0x000000a80000780c */ /* 0x000fc60000784270 */
[----:B------:R-:W-:Y:S01]  /*17250*/  @P5 STG.E.U16 desc[UR36][R6.64+0x142], R107 ;  /* 0x0001426b06005986 */ /* 0x000fe2000c101524 */
[-C--:B------:R-:W-:Y:S01]  /*17260*/  FMUL R109, R109, R2.reuse ;  /* 0x000000026d6d7220 */ /* 0x080fe20000400000 */
[C---:B------:R-:W-:Y:S02]  /*17270*/  ISETP.GT.AND P5, PT, R0.reuse, 0xb0, P1 ;  /* 0x000000b00000780c */ /* 0x040fe40000fa4270 */
[----:B------:R-:W-:Y:S01]  /*17280*/  @P2 STG.E.U16 desc[UR36][R4.64+0x150], R108 ;  /* 0x0001506c04002986 */ /* 0x000fe2000c101524 */
[----:B------:R-:W-:Y:S01]  /*17290*/  ISETP.GT.AND P2, PT, R0, 0xa9, P0 ;  /* 0x000000a90000780c */ /* 0x000fe20000744270 */
[-C--:B------:R-:W-:Y:S01]  /*172a0*/  FMUL R110, R110, R2.reuse ;  /* 0x000000026e6e7220 */ /* 0x080fe20000400000 */
[-C--:B------:R-:W-:Y:S01]  /*172b0*/  FMUL R111, R111, R2.reuse ;  /* 0x000000026f6f7220 */ /* 0x080fe20000400000 */
[----:B------:R-:W-:Y:S01]  /*172c0*/  FMUL R112, R112, R2 ;  /* 0x0000000270707220 */ /* 0x000fe20000400000 */
[----:B------:R-:W-:Y:S02]  /*172d0*/  F2FP.F16.F32.PACK_AB R109, RZ, R109 ;  /* 0x0000006dff6d723e */ /* 0x000fe400000000ff */
[----:B------:R-:W-:-:S02]  /*172e0*/  F2FP.F16.F32.PACK_AB R110, RZ, R110 ;  /* 0x0000006eff6e723e */ /* 0x000fc400000000ff */
[----:B------:R-:W-:Y:S02]  /*172f0*/  F2FP.F16.F32.PACK_AB R111, RZ, R111 ;  /* 0x0000006fff6f723e */ /* 0x000fe400000000ff */
[----:B------:R-:W-:Y:S01]  /*17300*/  F2FP.F16.F32.PACK_AB R112, RZ, R112 ;  /* 0x00000070ff70723e */ /* 0x000fe200000000ff */
[----:B------:R-:W-:Y:S04]  /*17310*/  @P3 STG.E.U16 desc[UR36][R4.64+0x152], R109 ;  /* 0x0001526d04003986 */ /* 0x000fe8000c101524 */
[----:B------:R-:W-:Y:S01]  /*17320*/  @P4 STG.E.U16 desc[UR36][R6.64+0x150], R110 ;  /* 0x0001506e06004986 */ /* 0x000fe2000c101524 */
[----:B------:R-:W-:-:S03]  /*17330*/  ISETP.GT.AND P4, PT, R0, 0xb1, P0 ;  /* 0x000000b10000780c */ /* 0x000fc60000784270 */
[----:B------:R-:W-:Y:S01]  /*17340*/  @P2 STG.E.U16 desc[UR36][R6.64+0x152], R111 ;  /* 0x0001526f06002986 */ /* 0x000fe2000c101524 */
[----:B------:R-:W-:-:S03]  /*17350*/  ISETP.GT.AND P2, PT, R0, 0xb1, P1 ;  /* 0x000000b10000780c */ /* 0x000fc60000f44270 */
[----:B------:R-:W-:Y:S01]  /*17360*/  @P5 STG.E.U16 desc[UR36][R4.64+0x160], R112 ;  /* 0x0001607004005986 */ /* 0x000fe2000c101524 */
[C---:B------:R-:W-:Y:S01]  /*17370*/  ISETP.GT.AND P5, PT, R0.reuse, 0xb0, P0 ;  /* 0x000000b00000780c */ /* 0x040fe200007a4270 */
[-C--:B------:R-:W-:Y:S01]  /*17380*/  FMUL R113, R113, R2.reuse ;  /* 0x0000000271717220 */ /* 0x080fe20000400000 */
[----:B------:R-:W-:Y:S01]  /*17390*/  ISETP.GT.AND P3, PT, R0, 0xb8, P1 ;  /* 0x000000b80000780c */ /* 0x000fe20000f64270 */
[-C--:B------:R-:W-:Y:S01]  /*173a0*/  FMUL R114, R114, R2.reuse ;  /* 0x0000000272727220 */ /* 0x080fe20000400000 */
[C---:B------:R-:W-:Y:S01]  /*173b0*/  ISETP.GT.AND P1, PT, R0.reuse, 0xb9, P1 ;  /* 0x000000b90000780c */ /* 0x040fe20000f24270 */
[-C--:B------:R-:W-:Y:S01]  /*173c0*/  FMUL R115, R115, R2.reuse ;  /* 0x0000000273737220 */ /* 0x080fe20000400000 */
[----:B------:R-:W-:Y:S01]  /*173d0*/  ISETP.GT.AND P6, PT, R0, 0xb8, P0 ;  /* 0x000000b80000780c */ /* 0x000fe200007c4270 */
[-C--:B------:R-:W-:Y:S01]  /*173e0*/  FMUL R116, R116, R2.reuse ;  /* 0x0000000274747220 */ /* 0x080fe20000400000 */
[----:B------:R-:W-:Y:S01]  /*173f0*/  FMUL R117, R117, R2 ;  /* 0x0000000275757220 */ /* 0x000fe20000400000 */
[----:B------:R-:W-:-:S02]  /*17400*/  F2FP.F16.F32.PACK_AB R113, RZ, R113 ;  /* 0x00000071ff71723e */ /* 0x000fc400000000ff */
[----:B------:R-:W-:Y:S02]  /*17410*/  F2FP.F16.F32.PACK_AB R114, RZ, R114 ;  /* 0x00000072ff72723e */ /* 0x000fe400000000ff */
[----:B------:R-:W-:Y:S02]  /*17420*/  F2FP.F16.F32.PACK_AB R115, RZ, R115 ;  /* 0x00000073ff73723e */ /* 0x000fe400000000ff */
[----:B------:R-:W-:Y:S02]  /*17430*/  ISETP.GT.AND P0, PT, R0, 0xb9, P0 ;  /* 0x000000b90000780c */ /* 0x000fe40000704270 */
[----:B------:R-:W-:Y:S01]  /*17440*/  F2FP.F16.F32.PACK_AB R116, RZ, R116 ;  /* 0x00000074ff74723e */ /* 0x000fe200000000ff */
[-C--:B------:R-:W-:Y:S01]  /*17450*/  FMUL R118, R118, R2.reuse ;  /* 0x0000000276767220 */ /* 0x080fe20000400000 */
[----:B------:R-:W-:Y:S01]  /*17460*/  F2FP.F16.F32.PACK_AB R117, RZ, R117 ;  /* 0x00000075ff75723e */ /* 0x000fe200000000ff */
[----:B------:R-:W-:Y:S01]  /*17470*/  @P2 STG.E.U16 desc[UR36][R4.64+0x162], R113 ;  /* 0x0001627104002986 */ /* 0x000fe2000c101524 */
[----:B------:R-:W-:-:S03]  /*17480*/  FMUL R119, R119, R2 ;  /* 0x0000000277777220 */ /* 0x000fc60000400000 */
[----:B------:R-:W-:Y:S01]  /*17490*/  @P5 STG.E.U16 desc[UR36][R6.64+0x160], R114 ;  /* 0x0001607206005986 */ /* 0x000fe2000c101524 */
[----:B------:R-:W-:-:S03]  /*174a0*/  F2FP.F16.F32.PACK_AB R118, RZ, R118 ;  /* 0x00000076ff76723e */ /* 0x000fc600000000ff */
[----:B------:R-:W-:Y:S01]  /*174b0*/  @P4 STG.E.U16 desc[UR36][R6.64+0x162], R115 ;  /* 0x0001627306004986 */ /* 0x000fe2000c101524 */
[----:B------:R-:W-:-:S03]  /*174c0*/  F2FP.F16.F32.PACK_AB R119, RZ, R119 ;  /* 0x00000077ff77723e */ /* 0x000fc600000000ff */
[----:B------:R-:W-:Y:S04]  /*174d0*/  @P3 STG.E.U16 desc[UR36][R4.64+0x170], R116 ;  /* 0x0001707404003986 */ /* 0x000fe8000c101524 */
[----:B------:R1:W-:Y:S02]  /*174e0*/  @P1 STG.E.U16 desc[UR36][R4.64+0x172], R117 ;  /* 0x0001727504001986 */ /* 0x0003e4000c101524 */
[----:B-1----:R-:W-:Y:S02]  /*174f0*/  @P6 IMAD.MOV.U32 R4, RZ, RZ, R6 ;  /* 0x000000ffff046224 */ /* 0x002fe400078e0006 */
[----:B------:R-:W-:-:S05]  /*17500*/  @P6 IMAD.MOV.U32 R5, RZ, RZ, R7 ;  /* 0x000000ffff056224 */ /* 0x000fca00078e0007 */
[----:B------:R0:W-:Y:S04]  /*17510*/  @P6 STG.E.U16 desc[UR36][R4.64+0x170], R118 ;  /* 0x0001707604006986 */ /* 0x0001e8000c101524 */
[----:B------:R0:W-:Y:S02]  /*17520*/  @P0 STG.E.U16 desc[UR36][R6.64+0x172], R119 ;  /* 0x0001727706000986 */ /* 0x0001e4000c101524 */
.L_x_604:
[----:B------:R-:W-:Y:S05]  /*17530*/  BSYNC B0 ;  /* 0x0000000000007941 */ /* 0x000fea0003800000 */
.L_x_32:
[----:B0-----:R-:W2:Y:S04]  /*17540*/  LDL.LU R5, [R1+0x184] ;  /* 0x0001840001057983 */ /* 0x001ea80000300800 */
[----:B------:R-:W2:Y:S01]  /*17550*/  LDL.LU R4, [R1+0x188] ;  /* 0x0001880001047983 */ /* 0x000ea20000300800 */
[----:B------:R-:W-:Y:S01]  /*17560*/  ULDC UR4, c[0x0][0xc] ;  /* 0x0000030000047ab9 */ /* 0x000fe20000000800 */
[----:B------:R-:W-:Y:S01]  /*17570*/  ULDC UR5, c[0x0][0x10] ;  /* 0x0000040000057ab9 */ /* 0x000fe20000000800 */
[----:B------:R-:W2:Y:S01]  /*17580*/  LDC R3, c[0x0][0x14] ;  /* 0x00000500ff037b82 */ /* 0x000ea20000000800 */
[----:B------:R-:W-:Y:S01]  /*17590*/  UIMAD.WIDE.U32 UR4, UR4, UR5, URZ ;  /* 0x00000005040472a5 */ /* 0x000fe2000f8e003f */
[----:B----4-:R-:W-:Y:S01]  /*175a0*/  PRMT R0, RZ, 0x7610, R0 ;  /* 0x00007610ff007816 */ /* 0x010fe20000000000 */
[----:B------:R-:W-:Y:S01]  /*175b0*/  UMOV UR42, 0xffffffff ;  /* 0xffffffff002a7882 */ /* 0x000fe20000000000 */
[----:B------:R-:W-:-:S03]  /*175c0*/  UMOV UR43, 0xffffffff ;  /* 0xffffffff002b7882 */ /* 0x000fc60000000000 */
[----:B--2---:R-:W-:-:S04]  /*175d0*/  IMAD.WIDE.U32 R4, R3, UR4, R4 ;  /* 0x0000000403047c25 */ /* 0x004fc8000f8e0004 */
[----:B------:R-:W-:Y:S01]  /*175e0*/  IMAD R3, R3, UR5, RZ ;  /* 0x0000000503037c24 */ /* 0x000fe2000f8e02ff */
[----:B------:R-:W-:Y:S01]  /*175f0*/  MOV R7, R4 ;  /* 0x0000000400077202 */ /* 0x000fe20000000f00 */
[----:B------:R-:W-:Y:S02]  /*17600*/  ULDC.64 UR4, c[0x0][0x650] ;  /* 0x0001940000047ab9 */ /* 0x000fe40000000a00 */
[----:B------:R-:W-:Y:S01]  /*17610*/  IMAD.IADD R6, R5, 0x1, R3 ;  /* 0x0000000105067824 */ /* 0x000fe200078e0203 */
[----:B------:R-:W-:-:S04]  /*17620*/  ISETP.GE.U32.AND P0, PT, R4, UR4, PT ;  /* 0x0000000404007c0c */ /* 0x000fc8000bf06070 */
[----:B------:R0:W-:Y:S01]  /*17630*/  STL [R1+0x184], R6 ;  /* 0x0001840601007387 */ /* 0x0001e20000100800 */
[----:B------:R-:W-:-:S03]  /*17640*/  ISETP.GE.U32.AND.EX P0, PT, R6, UR5, PT, P0 ;  /* 0x0000000506007c0c */ /* 0x000fc6000bf06100 */
[----:B------:R0:W-:Y:S10]  /*17650*/  STL [R1+0x188], R7 ;  /* 0x0001880701007387 */ /* 0x0001f40000100800 */
[----:B0-----:R-:W-:Y:S05]  /*17660*/  @P0 BRA `(.L_x_605) ;  /* 0x0000000400880947 */ /* 0x001fea0003800000 */
[----:B------:R-:W0:Y:S01]  /*17670*/  S2UR UR6, SR_CTAID.X ;  /* 0x00000000000679c3 */ /* 0x000e220000002500 */
[----:B------:R-:W-:Y:S01]  /*17680*/  ULDC.64 UR12, c[0x0][0x628] ;  /* 0x00018a00000c7ab9 */ /* 0x000fe20000000a00 */
[----:B------:R-:W-:Y:S01]  /*17690*/  ULDC UR4, c[0x0][0x150] ;  /* 0x0000540000047ab9 */ /* 0x000fe20000000800 */
[----:B------:R-:W-:Y:S01]  /*176a0*/  ISETP.NE.U32.AND P0, PT, RZ, UR12, PT ;  /* 0x0000000cff007c0c */ /* 0x000fe2000bf05070 */
[----:B------:R-:W-:Y:S01]  /*176b0*/  ULDC UR15, c[0x0][0x630] ;  /* 0x00018c00000f7ab9 */ /* 0x000fe20000000800 */
[C---:B------:R-:W-:Y:S01]  /*176c0*/  R2UR UR16, R7.reuse ;  /* 0x00000000071072ca */ /* 0x040fe200000e0000 */
[----:B------:R-:W-:Y:S01]  /*176d0*/  ULDC UR19, c[0x0][0x154] ;  /* 0x0000550000137ab9 */ /* 0x000fe20000000800 */
[----:B------:R-:W-:Y:S01]  /*176e0*/  ISETP.NE.AND.EX P0, PT, RZ, UR13, PT, P0 ;  /* 0x0000000dff007c0c */ /* 0x000fe2000bf05300 */
[----:B------:R-:W2:Y:S01]  /*176f0*/  S2UR UR18, SR_CTAID.Y ;  /* 0x00000000001279c3 */ /* 0x000ea20000002600 */
[----:B------:R-:W-:Y:S02]  /*17700*/  R2UR UR17, R6 ;  /* 0x00000000061172ca */ /* 0x000fe400000e0000 */
[----:B------:R-:W-:-:S02]  /*17710*/  R2UR UR10, R7 ;  /* 0x00000000070a72ca */ /* 0x000fc400000e0000 */
[----:B------:R-:W-:Y:S02]  /*17720*/  R2UR UR11, R6 ;  /* 0x00000000060b72ca */ /* 0x000fe400000e0000 */
[----:B0-----:R-:W-:-:S05]  /*17730*/  I2FP.F32.U32 R0, UR6 ;  /* 0x0000000600007c45 */ /* 0x001fca0008201000 */
[----:B------:R-:W-:-:S04]  /*17740*/  FMUL R0, R0, UR4 ;  /* 0x0000000400007c20 */ /* 0x000fc80008400000 */
[----:B------:R0:W4:Y:S01]  /*17750*/  F2I.U32.TRUNC.NTZ R3, R0 ;  /* 0x0000000000037305 */ /* 0x000122000020f000 */
[----:B--2---:R-:W-:Y:S05]  /*17760*/  @!P0 BRA `(.L_x_606) ;  /* 0x0000000000308947 */ /* 0x004fea0003800000 */
        /* <DEDUP_REMOVED lines=12> */
.L_x_606:
[----:B------:R-:W-:Y:S01]  /*17830*/  USHF.R.U64 UR43, UR10, UR15, UR11 ;  /* 0x0000000f0a2b7299 */ /* 0x000fe2000800120b */
[----:B0-----:R-:W-:Y:S01]  /*17840*/  I2FP.F32.U32 R0, UR18 ;  /* 0x0000001200007c45 */ /* 0x001fe20008201000 */
[----:B------:R-:W-:Y:S02]  /*17850*/  USHF.R.U32.HI UR4, URZ, UR15, UR11 ;  /* 0x0000000f3f047299 */ /* 0x000fe4000801160b */
[----:B------:R-:W-:Y:S02]  /*17860*/  UIADD3 UR10, UP0, URZ, -UR43, URZ ;  /* 0x8000002b3f0a7290 */ /* 0x000fe4000ff1e03f */
[----:B------:R-:W-:Y:S01]  /*17870*/  FMUL R0, R0, UR19 ;  /* 0x0000001300007c20 */ /* 0x000fe20008400000 */
[----:B------:R-:W-:Y:S01]  /*17880*/  ULDC.64 UR12, c[0x0][0x620] ;  /* 0x00018800000c7ab9 */ /* 0x000fe20000000a00 */
[----:B------:R-:W-:Y:S01]  /*17890*/  UIADD3.X UR4, URZ, ~UR4, URZ, UP0, !UPT ;  /* 0x800000043f047290 */ /* 0x000fe200087fe43f */
[----:B------:R-:W-:Y:S01]  /*178a0*/  UMOV UR8, UR16 ;  /* 0x0000001000087c82 */ /* 0x000fe20008000000 */
[----:B------:R-:W-:-:S02]  /*178b0*/  UMOV UR9, UR17 ;  /* 0x0000001100097c82 */ /* 0x000fc40008000000 */
[----:B------:R-:W-:Y:S01]  /*178c0*/  UIMAD UR4, UR4, UR12, URZ ;  /* 0x0000000c040472a4 */ /* 0x000fe2000f8e023f */
[----:B------:R-:W0:Y:S01]  /*178d0*/  F2I.U32.TRUNC.NTZ R0, R0 ;  /* 0x0000000000007305 */ /* 0x000e22000020f000 */
[----:B------:R-:W-:Y:S01]  /*178e0*/  UIMAD.WIDE.U32 UR8, UR10, UR12, UR8 ;  /* 0x0000000c0a0872a5 */ /* 0x000fe2000f8e0008 */
[----:B----4-:R-:W-:Y:S01]  /*178f0*/  R2UR UR12, R3 ;  /* 0x00000000030c72ca */ /* 0x010fe200000e0000 */
[----:B------:R-:W-:Y:S01]  /*17900*/  UIMAD UR10, UR10, UR13, UR4 ;  /* 0x0000000d0a0a72a4 */ /* 0x000fe2000f8e0204 */
[----:B------:R-:W-:Y:S01]  /*17910*/  ULDC UR11, c[0x0][0x618] ;  /* 0x00018600000b7ab9 */ /* 0x000fe20000000800 */
[----:B------:R-:W-:Y:S02]  /*17920*/  ULDC UR21, c[0x0][0x658] ;  /* 0x0001960000157ab9 */ /* 0x000fe40000000800 */
[----:B------:R-:W-:Y:S01]  /*17930*/  UIADD3 UR9, UR9, UR10, URZ ;  /* 0x0000000a09097290 */ /* 0x000fe2000fffe03f */
[----:B------:R-:W-:Y:S01]  /*17940*/  UMOV UR15, 0xffffffff ;  /* 0xffffffff000f7882 */ /* 0x000fe20000000000 */
[----:B------:R-:W-:Y:S01]  /*17950*/  ULDC.64 UR4, c[0x0][0x640] ;  /* 0x0001900000047ab9 */ /* 0x000fe20000000a00 */
[----:B------:R-:W-:Y:S01]  /*17960*/  USHF.L.U32 UR15, UR15, UR21, URZ ;  /* 0x000000150f0f7299 */ /* 0x000fe2000800063f */
[----:B------:R-:W-:Y:S01]  /*17970*/  ISETP.NE.U32.AND P0, PT, RZ, UR4, PT ;  /* 0x00000004ff007c0c */ /* 0x000fe2000bf05070 */
[----:B------:R-:W-:-:S02]  /*17980*/  USHF.R.U64 UR16, UR8, UR11, UR9 ;  /* 0x0000000b08107299 */ /* 0x000fc40008001209 */
[----:B------:R-:W-:Y:S01]  /*17990*/  USHF.R.U32.HI UR8, URZ, UR11, UR9 ;  /* 0x0000000b3f087299 */ /* 0x000fe20008011609 */
[----:B0-----:R-:W-:Y:S01]  /*179a0*/  R2UR UR14, R0 ;  /* 0x00000000000e72ca */ /* 0x001fe200000e0000 */
[----:B------:R-:W-:Y:S01]  /*179b0*/  ULDC UR17, c[0x0][0x608] ;  /* 0x0001820000117ab9 */ /* 0x000fe20000000800 */
[----:B------:R-:W-:Y:S01]  /*179c0*/  ULOP3.LUT UR41, URZ, UR15, URZ, 0x33, !UPT ;  /* 0x0000000f3f297292 */ /* 0x000fe2000f8e333f */
[----:B------:R-:W-:Y:S01]  /*179d0*/  ISETP.NE.AND.EX P0, PT, RZ, UR5, PT, P0 ;  /* 0x00000005ff007c0c */ /* 0x000fe2000bf05300 */
[----:B------:R-:W-:Y:S02]  /*179e0*/  USHF.R.U64 UR15, UR16, UR17, UR8 ;  /* 0x00000011100f7299 */ /* 0x000fe40008001208 */
[----:B------:R-:W-:Y:S02]  /*179f0*/  USHF.R.U32.HI UR8, URZ, UR17, UR8 ;  /* 0x000000113f087299 */ /* 0x000fe40008011608 */
[----:B------:R-:W-:Y:S02]  /*17a00*/  UIADD3 UR12, -UR12, URZ, URZ ;  /* 0x0000003f0c0c7290 */ /* 0x000fe4000fffe13f */
[----:B------:R-:W-:Y:S01]  /*17a10*/  USHF.R.U64 UR17, UR15, UR21, UR8 ;  /* 0x000000150f117299 */ /* 0x000fe20008001208 */
[----:B------:R-:W-:Y:S01]  /*17a20*/  UMOV UR19, 0x1 ;  /* 0x0000000100137882 */ /* 0x000fe20000000000 */
[----:B------:R-:W-:Y:S01]  /*17a30*/  ULDC UR13, c[0x0][0x144] ;  /* 0x00005100000d7ab9 */ /* 0x000fe20000000800 */
[----:B------:R-:W-:Y:S01]  /*17a40*/  ULDC UR7, c[0x0][0x600] ;  /* 0x0001800000077ab9 */ /* 0x000fe20000000800 */
[----:B------:R-:W-:-:S02]  /*17a50*/  USHF.L.U32 UR24, UR19, UR21, URZ ;  /* 0x0000001513187299 */ /* 0x000fc4000800063f */
[----:B------:R-:W-:Y:S02]  /*17a60*/  USHF.R.U32.HI UR8, URZ, UR21, UR8 ;  /* 0x000000153f087299 */ /* 0x000fe40008011608 */
[----:B------:R-:W-:Y:S02]  /*17a70*/  UIMAD UR21, UR13, UR12, UR6 ;  /* 0x0000000c0d1572a4 */ /* 0x000fe4000f8e0206 */
[----:B------:R-:W-:Y:S02]  /*17a80*/  UIADD3 UR20, UR7, -0x1, URZ ;  /* 0xffffffff07147890 */ /* 0x000fe4000fffe03f */
[----:B------:R-:W-:Y:S01]  /*17a90*/  UIADD3 UR19, -UR14, URZ, URZ ;  /* 0x0000003f0e137290 */ /* 0x000fe2000fffe13f */
[----:B------:R-:W-:Y:S01]  /*17aa0*/  ULDC UR25, c[0x0][0x148] ;  /* 0x0000520000197ab9 */ /* 0x000fe20000000800 */
[----:B------:R-:W-:Y:S01]  /*17ab0*/  ULDC UR22, c[0x0][0x648] ;  /* 0x0001920000167ab9 */ /* 0x000fe20000000800 */
[----:B------:R-:W-:Y:S01]  /*17ac0*/  ULDC UR23, c[0x0][0x638] ;  /* 0x00018e0000177ab9 */ /* 0x000fe20000000800 */
        /* <DEDUP_REMOVED lines=14> */
.L_x_607:
[----:B------:R-:W-:Y:S01]  /*17bb0*/  UISETP.NE.AND UP0, UPT, UR46, URZ, UPT ;  /* 0x0000003f2e00728c */ /* 0x000fe2000bf05270 */
[----:B------:R-:W-:Y:S01]  /*17bc0*/  IMAD.MOV.U32 R0, RZ, RZ, 0x1 ;  /* 0x00000001ff007424 */ /* 0x000fe200078e00ff */
[----:B------:R-:W-:Y:S02]  /*17bd0*/  USHF.R.U64 UR4, UR6, UR22, UR8 ;  /* 0x0000001606047299 */ /* 0x000fe40008001208 */
[----:B------:R-:W-:Y:S02]  /*17be0*/  ULOP3.LUT UR41, UR15, UR41, URZ, 0xc0, !UPT ;  /* 0x000000290f297292 */ /* 0x000fe4000f8ec03f */
[----:B------:R-:W-:Y:S02]  /*17bf0*/  UIADD3 UR5, -UR4, URZ, URZ ;  /* 0x0000003f04057290 */ /* 0x000fe4000fffe13f */
[----:B------:R-:W-:Y:S02]  /*17c00*/  UIMAD UR41, UR24, UR4, UR41 ;  /* 0x00000004182972a4 */ /* 0x000fe4000f8e0229 */
[----:B------:R-:W-:-:S02]  /*17c10*/  ULOP3.LUT UR16, UR16, UR20, URZ, 0xc0, !UPT ;  /* 0x0000001410107292 */ /* 0x000fc4000f8ec03f */
[----:B------:R-:W-:Y:S02]  /*17c20*/  @UP0 UIMAD UR21, UR25, UR19, UR18 ;  /* 0x00000013191502a4 */ /* 0x000fe4000f8e0212 */
[----:B------:R-:W-:-:S03]  /*17c30*/  UIMAD UR4, UR5, UR23, UR17 ;  /* 0x00000017050472a4 */ /* 0x000fc6000f8e0211 */
[----:B------:R-:W-:Y:S01]  /*17c40*/  ULDC UR5, c[0x0][0x610] ;  /* 0x0001840000057ab9 */ /* 0x000fe20000000800 */
[----:B------:R-:W-:Y:S02]  /*17c50*/  UIMAD UR4, UR4, UR7, UR16 ;  /* 0x00000007040472a4 */ /* 0x000fe4000f8e0210 */
[----:B------:R-:W-:-:S04]  /*17c60*/  UIMAD UR41, UR41, UR5, UR21 ;  /* 0x00000005292972a4 */ /* 0x000fc8000f8e0215 */
[----:B------:R-:W-:Y:S02]  /*17c70*/  USEL UR42, UR4, UR41, !UP0 ;  /* 0x00000029042a7287 */ /* 0x000fe4000c000000 */
[----:B------:R-:W-:-:S12]  /*17c80*/  USEL UR41, UR41, UR4, !UP0 ;  /* 0x0000000429297287 */ /* 0x000fd8000c000000 */
.L_x_605:
[----:B------:R-:W-:-:S13]  /*17c90*/  LOP3.LUT P0, RZ, R0, 0xff, RZ, 0xc0, !PT ;  /* 0x000000ff00ff7812 */ /* 0x000fda000780c0ff */
[----:B------:R-:W-:Y:S05]  /*17ca0*/  @P0 BRA `(.L_x_608) ;  /* 0xfffffe9400d40947 */ /* 0x000fea000383ffff */
[----:B------:R-:W-:Y:S05]  /*17cb0*/  EXIT ;  /* 0x000000000000794d */ /* 0x000fea0003800000 */
.L_x_7:
[----:B------:R-:W2:Y:S01]  /*17cc0*/  LDL R5, [R1+0x188] ;  /* 0x0001880001057983 */ /* 0x000ea20000100800 */
[----:B------:R-:W-:-:S03]  /*17cd0*/  ULDC.64 UR4, c[0x0][0x650] ;  /* 0x0001940000047ab9 */ /* 0x000fc60000000a00 */
[----:B------:R-:W3:Y:S01]  /*17ce0*/  LDL R4, [R1+0x184] ;  /* 0x0001840001047983 */ /* 0x000ee20000100800 */
[----:B------:R-:W-:Y:S01]  /*17cf0*/  PRMT R0, RZ, 0x7610, R0 ;  /* 0x00007610ff007816 */ /* 0x000fe20000000000 */
[----:B------:R-:W-:Y:S01]  /*17d00*/  IMAD.MOV.U32 R2, RZ, RZ, -0x1 ;  /* 0xffffffffff027424 */ /* 0x000fe200078e00ff */
[----:B------:R-:W-:Y:S01]  /*17d10*/  MOV R9, 0xffffffff ;  /* 0xffffffff00097802 */ /* 0x000fe20000000f00 */
[----:B------:R-:W-:Y:S01]  /*17d20*/  IMAD.MOV.U32 R3, RZ, RZ, -0x1 ;  /* 0xffffffffff037424 */ /* 0x000fe200078e00ff */
[----:B--2---:R-:W-:-:S04]  /*17d30*/  ISETP.GE.U32.AND P0, PT, R5, UR4, PT ;  /* 0x0000000405007c0c */ /* 0x004fc8000bf06070 */
[----:B---3--:R-:W-:-:S13]  /*17d40*/  ISETP.GE.U32.AND.EX P0, PT, R4, UR5, PT, P0 ;  /* 0x0000000504007c0c */ /* 0x008fda000bf06100 */
        /* <DEDUP_REMOVED lines=21> */
.L_x_610:
[----:B------:R-:W-:Y:S01]  /*17ea0*/  USHF.R.U64 UR4, UR14, UR19, UR15 ;  /* 0x000000130e047299 */ /* 0x000fe2000800120f */
[----:B------:R-:W-:Y:S01]  /*17eb0*/  R2UR UR7, R4 ;  /* 0x00000000040772ca */ /* 0x000fe200000e0000 */
[----:B------:R-:W-:Y:S02]  /*17ec0*/  USHF.R.U32.HI UR5, URZ, UR19, UR15 ;  /* 0x000000133f057299 */ /* 0x000fe4000801160f */
[----:B------:R-:W-:Y:S01]  /*17ed0*/  UIADD3 UR13, UP0, URZ, -UR4, URZ ;  /* 0x800000043f0d7290 */ /* 0x000fe2000ff1e03f */
[----:B------:R-:W-:Y:S01]  /*17ee0*/  ULDC.64 UR14, c[0x0][0x620] ;  /* 0x00018800000e7ab9 */ /* 0x000fe20000000a00 */
[----:B------:R-:W-:Y:S02]  /*17ef0*/  UMOV UR6, UR20 ;  /* 0x0000001400067c82 */ /* 0x000fe40008000000 */
[----:B------:R-:W-:Y:S02]  /*17f00*/  UIADD3.X UR5, URZ, ~UR5, URZ, UP0, !UPT ;  /* 0x800000053f057290 */ /* 0x000fe400087fe43f */
[----:B------:R-:W-:-:S02]  /*17f10*/  UISETP.NE.AND UP1, UPT, UR46, URZ, UPT ;  /* 0x0000003f2e00728c */ /* 0x000fc4000bf25270 */
[----:B------:R-:W-:Y:S02]  /*17f20*/  UIMAD UR5, UR5, UR14, URZ ;  /* 0x0000000e050572a4 */ /* 0x000fe4000f8e023f */
[----:B------:R-:W-:Y:S02]  /*17f30*/  UIMAD.WIDE.U32 UR6, UR13, UR14, UR6 ;  /* 0x0000000e0d0672a5 */ /* 0x000fe4000f8e0006 */
[----:B------:R-:W-:Y:S01]  /*17f40*/  UIMAD UR5, UR13, UR15, UR5 ;  /* 0x0000000f0d0572a4 */ /* 0x000fe2000f8e0205 */
[----:B------:R-:W-:Y:S02]  /*17f50*/  ULDC UR14, c[0x0][0x608] ;  /* 0x00018200000e7ab9 */ /* 0x000fe40000000800 */
[----:B------:R-:W-:Y:S01]  /*17f60*/  ULDC UR13, c[0x0][0x618] ;  /* 0x00018600000d7ab9 */ /* 0x000fe20000000800 */
[----:B------:R-:W-:Y:S01]  /*17f70*/  UIADD3 UR5, UR7, UR5, URZ ;  /* 0x0000000507057290 */ /* 0x000fe2000fffe03f */
[----:B------:R-:W-:Y:S01]  /*17f80*/  ULDC UR22, c[0x0][0x658] ;  /* 0x0001960000167ab9 */ /* 0x000fe20000000800 */
[----:B------:R-:W-:-:S02]  /*17f90*/  @UP1 UIMAD UR8, UR11, UR12, UR10 ;  /* 0x0000000c0b0812a4 */ /* 0x000fc4000f8e020a */
[----:B------:R-:W-:Y:S02]  /*17fa0*/  USHF.R.U64 UR17, UR6, UR13, UR5 ;  /* 0x0000000d06117299 */ /* 0x000fe40008001205 */
[----:B------:R-:W-:Y:S01]  /*17fb0*/  USHF.R.U32.HI UR5, URZ, UR13, UR5 ;  /* 0x0000000d3f057299 */ /* 0x000fe20008011605 */
[----:B------:R-:W-:Y:S01]  /*17fc0*/  ULDC.64 UR6, c[0x0][0x640] ;  /* 0x0001900000067ab9 */ /* 0x000fe20000000a00 */
[----:B------:R-:W-:Y:S01]  /*17fd0*/  UMOV UR10, 0xffffffff ;  /* 0xffffffff000a7882 */ /* 0x000fe20000000000 */
[----:B------:R-:W-:Y:S01]  /*17fe0*/  ISETP.NE.U32.AND P0, PT, RZ, UR6, PT ;  /* 0x00000006ff007c0c */ /* 0x000fe2000bf05070 */
[----:B------:R-:W-:Y:S02]  /*17ff0*/  USHF.R.U64 UR18, UR17, UR14, UR5 ;  /* 0x0000000e11127299 */ /* 0x000fe40008001205 */
[----:B------:R-:W-:Y:S01]  /*18000*/  USHF.R.U32.HI UR5, URZ, UR14, UR5 ;  /* 0x0000000e3f057299 */ /* 0x000fe20008011605 */
[----:B------:R-:W-:Y:S01]  /*18010*/  ISETP.NE.AND.EX P0, PT, RZ, UR7, PT, P0 ;  /* 0x00000007ff007c0c */ /* 0x000fe2000bf05300 */
[----:B------:R-:W-:-:S02]  /*18020*/  USHF.L.U32 UR11, UR10, UR22, URZ ;  /* 0x000000160a0b7299 */ /* 0x000fc4000800063f */
[----:B------:R-:W-:Y:S01]  /*18030*/  USHF.R.U64 UR19, UR18, UR22, UR5 ;  /* 0x0000001612137299 */ /* 0x000fe20008001205 */
[----:B------:R-:W-:Y:S01]  /*18040*/  ULDC UR20, c[0x0][0x600] ;  /* 0x0001800000147ab9 */ /* 0x000fe20000000800 */
[----:B------:R-:W-:Y:S02]  /*18050*/  USHF.R.U32.HI UR10, URZ, UR22, UR5 ;  /* 0x000000163f0a7299 */ /* 0x000fe40008011605 */
[----:B------:R-:W-:Y:S02]  /*18060*/  UIADD3 UR21, UR20, -0x1, URZ ;  /* 0xffffffff14157890 */ /* 0x000fe4000fffe03f */
[----:B------:R-:W-:Y:S01]  /*18070*/  ULOP3.LUT UR26, URZ, UR11, URZ, 0x33, !UPT ;  /* 0x0000000b3f1a7292 */ /* 0x000fe2000f8e333f */
        /* <DEDUP_REMOVED lines=17> */
.L_x_611:
[----:B------:R-:W-:Y:S01]  /*18190*/  USHF.R.U64 UR6, UR5, UR23, UR10 ;  /* 0x0000001705067299 */ /* 0x000fe2000800120a */
[----:B------:R-:W-:Y:S01]  /*181a0*/  IMAD.MOV.U32 R0, RZ, RZ, 0x1 ;  /* 0x00000001ff007424 */ /* 0x000fe200078e00ff */
[----:B------:R-:W-:Y:S01]  /*181b0*/  USHF.L.U32 UR25, UR25, UR22, URZ ;  /* 0x0000001619197299 */ /* 0x000fe2000800063f */
[----:B------:R-:W-:Y:S01]  /*181c0*/  IMAD.U32 R9, RZ, RZ, UR4 ;  /* 0x00000004ff097e24 */ /* 0x000fe2000f8e00ff */
[----:B------:R-:W-:Y:S02]  /*181d0*/  ULOP3.LUT UR5, UR18, UR26, URZ, 0xc0, !UPT ;  /* 0x0000001a12057292 */ /* 0x000fe4000f8ec03f */
[----:B------:R-:W-:Y:S02]  /*181e0*/  UIADD3 UR7, -UR6, URZ, URZ ;  /* 0x0000003f06077290 */ /* 0x000fe4000fffe13f */
[----:B------:R-:W-:Y:S02]  /*181f0*/  UIMAD UR6, UR25, UR6, UR5 ;  /* 0x00000006190672a4 */ /* 0x000fe4000f8e0205 */
[----:B------:R-:W-:-:S02]  /*18200*/  ULOP3.LUT UR17, UR17, UR21, URZ, 0xc0, !UPT ;  /* 0x0000001511117292 */ /* 0x000fc4000f8ec03f */
[----:B------:R-:W-:Y:S02]  /*18210*/  UIMAD UR5, UR7, UR24, UR19 ;  /* 0x00000018070572a4 */ /* 0x000fe4000f8e0213 */
[----:B------:R-:W-:Y:S01]  /*18220*/  UISETP.NE.AND UP0, UPT, UR46, URZ, UPT ;  /* 0x0000003f2e00728c */ /* 0x000fe2000bf05270 */
[----:B------:R-:W-:Y:S01]  /*18230*/  ULDC UR7, c[0x0][0x610] ;  /* 0x0001840000077ab9 */ /* 0x000fe20000000800 */
[----:B------:R-:W-:Y:S02]  /*18240*/  UIMAD UR5, UR5, UR20, UR17 ;  /* 0x00000014050572a4 */ /* 0x000fe4000f8e0211 */
[----:B------:R-:W-:-:S04]  /*18250*/  UIMAD UR8, UR6, UR7, UR8 ;  /* 0x00000007060872a4 */ /* 0x000fc8000f8e0208 */
[----:B------:R-:W-:Y:S02]  /*18260*/  USEL UR6, UR5, UR8, !UP0 ;  /* 0x0000000805067287 */ /* 0x000fe4000c000000 */
[----:B------:R-:W-:-:S04]  /*18270*/  USEL UR8, UR8, UR5, !UP0 ;  /* 0x0000000508087287 */ /* 0x000fc8000c000000 */
[----:B------:R-:W-:Y:S02]  /*18280*/  IMAD.U32 R3, RZ, RZ, UR6 ;  /* 0x00000006ff037e24 */ /* 0x000fe4000f8e00ff */
[----:B------:R-:W-:-:S07]  /*18290*/  MOV R2, UR8 ;  /* 0x0000000800027c02 */ /* 0x000fce0008000f00 */
.L_x_609:
[----:B------:R-:W-:-:S08]  /*182a0*/  NOP ;  /* 0x0000000000007918 */ /* 0x000fd00000000000 */
[----:B0-----:R-:W0:-:S00]  /*182b0*/  USETMAXREG.DEALLOC.CTAPOOL 0x18 ;  /* 0x00000018000079c8 */ /* 0x001e0000080e0500 */
[----:B------:R-:W-:-:S13]  /*182c0*/  ISETP.NE.AND P0, PT, RZ, UR9, PT ;  /* 0x00000009ff007c0c */ /* 0x000fda000bf05270 */
[----:B------:R-:W-:Y:S05]  /*182d0*/  @P0 EXIT ;  /* 0x000000000000094d */ /* 0x000fea0003800000 */
[----:B0-----:R-:W-:Y:S01]  /*182e0*/  LOP3.LUT P0, RZ, R0, 0xff, RZ, 0xc0, !PT ;  /* 0x000000ff00ff7812 */ /* 0x001fe2000780c0ff */
[----:B------:R-:W-:Y:S02]  /*182f0*/  IMAD.MOV.U32 R0, RZ, RZ, 0x1 ;  /* 0x00000001ff007424 */ /* 0x000fe400078e00ff */
[----:B------:R-:W-:-:S10]  /*18300*/  IMAD.MOV.U32 R6, RZ, RZ, RZ ;  /* 0x000000ffff067224 */ /* 0x000fd400078e00ff */
[----:B------:R-:W-:Y:S05]  /*18310*/  @!P0 BRA `(.L_x_612) ;  /* 0x0000000c00708947 */ /* 0x000fea0003800000 */
[----:B------:R-:W0:Y:S01]  /*18320*/  S2R R10, SR_CgaCtaId ;  /* 0x00000000000a7919 */ /* 0x000e220000008800 */
[----:B------:R-:W-:Y:S01]  /*18330*/  ULDC UR4, c[0x0][0x28c] ;  /* 0x0000a30000047ab9 */ /* 0x000fe20000000800 */
[----:B------:R-:W-:Y:S01]  /*18340*/  ULDC UR5, c[0x0][0x600] ;  /* 0x0001800000057ab9 */ /* 0x000fe20000000800 */
[----:B------:R-:W-:Y:S01]  /*18350*/  UIADD3 UR9, UR4, 0x1f, URZ ;  /* 0x0000001f04097890 */ /* 0x000fe2000fffe03f */
[----:B------:R-:W-:Y:S01]  /*18360*/  BSSY B0, `(.L_x_612) ;  /* 0x00000d7000007945 */ /* 0x000fe20003800000 */
[----:B------:R-:W-:Y:S01]  /*18370*/  ULDC UR7, c[0x0][0x658] ;  /* 0x0001960000077ab9 */ /* 0x000fe20000000800 */
[----:B------:R-:W-:Y:S01]  /*18380*/  UMOV UR10, 0x1 ;  /* 0x00000001000a7882 */ /* 0x000fe20000000000 */
[----:B------:R-:W-:Y:S01]  /*18390*/  UIADD3 UR4, UR5, -0x1, URZ ;  /* 0xffffffff05047890 */ /* 0x000fe2000fffe03f */
[----:B------:R-:W-:Y:S01]  /*183a0*/  IMAD.MOV.U32 R8, RZ, RZ, 0x1 ;  /* 0x00000001ff087424 */ /* 0x000fe200078e00ff */
[----:B------:R-:W-:Y:S01]  /*183b0*/  UMOV UR8, 0xffffffff ;  /* 0xffffffff00087882 */ /* 0x000fe20000000000 */
[----:B------:R-:W-:Y:S01]  /*183c0*/  USHF.L.U32 UR5, UR10, UR7, URZ ;  /* 0x000000070a057299 */ /* 0x000fe2000800063f */
[----:B------:R-:W-:Y:S01]  /*183d0*/  MOV R0, 0x1 ;  /* 0x0000000100007802 */ /* 0x000fe20000000f00 */
[----:B------:R-:W-:Y:S01]  /*183e0*/  USHF.R.S32.HI UR10, URZ, 0x1f, UR9 ;  /* 0x0000001f3f0a7899 */ /* 0x000fe20008011409 */
[----:B------:R-:W-:Y:S01]  /*183f0*/  IMAD.MOV.U32 R6, RZ, RZ, RZ ;  /* 0x000000ffff067224 */ /* 0x000fe200078e00ff */
[----:B------:R-:W-:Y:S01]  /*18400*/  ULDC UR6, c[0x0][0xc] ;  /* 0x0000030000067ab9 */ /* 0x000fe20000000800 */
[----:B------:R-:W-:-:S02]  /*18410*/  USHF.L.U32 UR11, UR8, UR7, URZ ;  /* 0x00000007080b7299 */ /* 0x000fc4000800063f */
[----:B------:R-:W-:Y:S01]  /*18420*/  ULEA.HI UR10, UR10, UR9, URZ, 0x5 ;  /* 0x000000090a0a7291 */ /* 0x000fe2000f8f283f */
[----:B------:R-:W-:Y:S01]  /*18430*/  ULDC UR7, c[0x0][0x10] ;  /* 0x0000040000077ab9 */ /* 0x000fe20000000800 */
[----:B------:R-:W-:Y:S01]  /*18440*/  ULDC UR8, c[0x0][0x14] ;  /* 0x0000050000087ab9 */ /* 0x000fe20000000800 */
[----:B------:R-:W-:Y:S02]  /*18450*/  UIMAD.WIDE.U32 UR6, UR6, UR7, URZ ;  /* 0x00000007060672a5 */ /* 0x000fe4000f8e003f */
[----:B------:R-:W-:Y:S02]  /*18460*/  USHF.R.S32.HI UR18, URZ, 0x5, UR10 ;  /* 0x000000053f127899 */ /* 0x000fe4000801140a */
[----:B------:R-:W-:Y:S02]  /*18470*/  UIMAD.WIDE.U32 UR22, UR6, UR8, URZ ;  /* 0x00000008061672a5 */ /* 0x000fe4000f8e003f */
[----:B------:R-:W-:Y:S02]  /*18480*/  UIMAD UR13, UR7, UR8, URZ ;  /* 0x00000008070d72a4 */ /* 0x000fe4000f8e023f */
[----:B------:R-:W-:-:S02]  /*18490*/  ULOP3.LUT UR21, UR40, 0x2, URZ, 0xfc, !UPT ;  /* 0x0000000228157892 */ /* 0x000fc4000f8efc3f */
[----:B------:R-:W-:Y:S01]  /*184a0*/  ULOP3.LUT UR19, URZ, UR11, URZ, 0x33, !UPT ;  /* 0x0000000b3f137292 */ /* 0x000fe2000f8e333f */
[----:B0-----:R-:W-:Y:S01]  /*184b0*/  LOP3.LUT R10, R10, 0x1, RZ, 0xc0, !PT ;  /* 0x000000010a0a7812 */ /* 0x001fe200078ec0ff */
[----:B------:R-:W-:Y:S02]  /*184c0*/  UIADD3 UR13, UR23, UR13, URZ ;  /* 0x0000000d170d7290 */ /* 0x000fe4000fffe03f */
[----:B------:R-:W-:Y:S01]  /*184d0*/  UIADD3 UR26, UR18, 0x1, URZ ;  /* 0x00000001121a7890 */ /* 0x000fe2000fffe03f */
[----:B------:R-:W-:-:S11]  /*184e0*/  ULDC.64 UR24, c[0x0][0x198] ;  /* 0x0000660000187ab9 */ /* 0x000fd60000000a00 */
.L_x_623:
[----:B------:R-:W-:-:S03]  /*184f0*/  UMOV UR6, 0xffffffff ;  /* 0xffffffff00067882 */ /* 0x000fc60000000000 */
[----:B------:R-:W-:Y:S05]  /*18500*/  BRA.DIV UR6, `(.L_x_613) ;  /* 0x00000012062c7947 */ /* 0x000fea000b800000 */
[----:B------:R-:W-:-:S13]  /*18510*/  ELECT P6, URZ, PT ;  /* 0x00000000003f782f */ /* 0x000fda00038c0000 */
.L_x_636:
[----:B------:R-:W0:Y:S01]  /*18520*/  LDC R4, c[0x0][0x28c] ;  /* 0x0000a300ff047b82 */ /* 0x000e220000000800 */
[----:B------:R-:W-:Y:S01]  /*18530*/  BSSY B1, `(.L_x_614) ;  /* 0x000003c000017945 */ /* 0x000fe20003800000 */
[----:B0-----:R-:W-:-:S13]  /*18540*/  ISETP.LT.OR P6, PT, R4, 0x1, !P6 ;  /* 0x000000010400780c */ /* 0x001fda00077c1670 */
[----:B------:R-:W-:Y:S05]  /*18550*/  @P6 BRA `(.L_x_615) ;  /* 0x0000000000e46947 */ /* 0x000fea0003800000 */
[----:B------:R-:W-:Y:S01]  /*18560*/  IMAD R3, R3, 0x2, R10 ;  /* 0x0000000203037824 */ /* 0x000fe200078e020a */
[----:B------:R-:W-:Y:S01]  /*18570*/  MOV R15, UR26 ;  /* 0x0000001a000f7c02 */ /* 0x000fe20008000f00 */
[----:B------:R-:W-:Y:S02]  /*18580*/  IMAD R2, R2, 0x180, RZ ;  /* 0x0000018002027824 */ /* 0x000fe400078e02ff */
[----:B------:R-:W-:Y:S02]  /*18590*/  IMAD R3, R3, 0x60, RZ ;  /* 0x0000006003037824 */ /* 0x000fe400078e02ff */
[----:B------:R-:W-:Y:S02]  /*185a0*/  IMAD.MOV.U32 R13, RZ, RZ, RZ ;  /* 0x000000ffff0d7224 */ /* 0x000fe400078e00ff */
[----:B------:R-:W-:Y:S02]  /*185b0*/  IMAD.MOV.U32 R4, RZ, RZ, R0 ;  /* 0x000000ffff047224 */ /* 0x000fe400078e0000 */
[----:B------:R-:W-:-:S07]  /*185c0*/  IMAD.MOV.U32 R5, RZ, RZ, R6 ;  /* 0x000000ffff057224 */ /* 0x000fce00078e0006 */
.L_x_618:
[----:B------:R-:W0:Y:S01]  /*185d0*/  S2R R12, SR_CgaCtaId ;  /* 0x00000000000c7919 */ /* 0x000e220000008800 */
[----:B------:R-:W-:Y:S01]  /*185e0*/  MOV R7, 0x400 ;  /* 0x0000040000077802 */ /* 0x000fe20000000f00 */
[----:B------:R-:W1:Y:S03]  /*185f0*/  S2R R11, SR_TID.X ;  /* 0x00000000000b7919 */ /* 0x000e660000002100 */
[----:B0-----:R-:W-:Y:S02]  /*18600*/  LEA R16, R12, R7, 0x18 ;  /* 0x000000070c107211 */ /* 0x001fe400078ec0ff */
[----:B------:R-:W-:Y:S02]  /*18610*/  SHF.L.U32 R12, R4, 0x1f, RZ ;  /* 0x0000001f040c7819 */ /* 0x000fe400000006ff */
[----:B-1----:R-:W-:Y:S01]  /*18620*/  LOP3.LUT P1, RZ, R11, 0x7f, RZ, 0xc0, !PT ;  /* 0x0000007f0bff7812 */ /* 0x002fe2000782c0ff */
[----:B------:R-:W-:-:S04]  /*18630*/  IMAD R7, R5, 0x8, R16 ;  /* 0x0000000805077824 */ /* 0x000fc800078e0210 */
[----:B------:R-:W0:Y:S08]  /*18640*/  SYNCS.PHASECHK.TRANS64.TRYWAIT P0, [R7+URZ+0x30], R12 ;  /* 0x0000300c070075a7 */ /* 0x000e30000800017f */
[----:B------:R-:W1:Y:S01]  /*18650*/  @!P1 LDC R14, c[0x0][0x500] ;  /* 0x00014000ff0e9b82 */ /* 0x000e620000000800 */
[----:B0-----:R-:W-:Y:S05]  /*18660*/  @!P0 BRA `(.L_x_616) ;  /* 0x0000000c00f48947 */ /* 0x001fea0003800000 */
.L_x_637:
[----:B------:R-:W-:Y:S01]  /*18670*/  UPRMT UR6, UR21, 0x9910, URZ ;  /* 0x0000991015067896 */ /* 0x000fe2000800003f */
[----:B-1----:R1:W-:Y:S03]  /*18680*/  @!P1 SYNCS.ARRIVE.TRANS64 RZ, [R7+URZ], R14 ;  /* 0x0000000e07ff99a7 */ /* 0x0023e6000800003f */
[----:B------:R-:W-:-:S06]  /*18690*/  UISETP.NE.AND UP0, UPT, UR6, 0x2, UPT ;  /* 0x000000020600788c */ /* 0x000fcc000bf05270 */
[----:B------:R-:W-:-:S13]  /*186a0*/  PLOP3.LUT P0, PT, PT, PT, UP0, 0x80, 0x0 ;  /* 0x000000000000781c */ /* 0x000fda0003f0f008 */
[----:B-1----:R-:W-:Y:S05]  /*186b0*/  @P0 BRA `(.L_x_617) ;  /* 0x0000000000040947 */ /* 0x002fea0003800000 */
[----:B------:R-:W-:Y:S01]  /*186c0*/  BPT.TRAP 0x1 ;  /* 0x000000040000795c */ /* 0x000fe20000300000 */
.L_x_617:
[C---:B------:R-:W-:Y:S01]  /*186d0*/  LEA R11, R5.reuse, R10, 0x1 ;  /* 0x0000000a050b7211 */ /* 0x040fe200078e08ff */
[--C-:B0-----:R-:W-:Y:S01]  /*186e0*/  IMAD R12, R5, 0x6000, R16.reuse ;  /* 0x00006000050c7824 */ /* 0x101fe200078e0210 */
[----:B------:R-:W-:Y:S01]  /*186f0*/  R2UR UR9, R7 ;  /* 0x00000000070972ca */ /* 0x000fe200000e0000 */
[----:B------:R-:W-:Y:S01]  /*18700*/  VIADD R15, R15, 0xffffffff ;  /* 0xffffffff0f0f7836 */ /* 0x000fe20000000000 */
[----:B------:R-:W-:Y:S01]  /*18710*/  UIADD3 UR6, UP0, UR24, 0xf0, URZ ;  /* 0x000000f018067890 */ /* 0x000fe2000ff1e03f */
[----:B------:R-:W-:Y:S01]  /*18720*/  IMAD R11, R11, 0xc00, RZ ;  /* 0x00000c000b0b7824 */ /* 0x000fe200078e02ff */
[----:B------:R-:W-:Y:S01]  /*18730*/  R2UR UR7, R12 ;  /* 0x000000000c0772ca */ /* 0x000fe200000e0000 */
[----:B------:R-:W-:Y:S01]  /*18740*/  UIADD3 UR28, UP1, UR24, 0x1f0, URZ ;  /* 0x000001f0181c7890 */ /* 0x000fe2000ff3e03f */
[----:B------:R-:W-:Y:S01]  /*18750*/  R2UR UR11, R2 ;  /* 0x00000000020b72ca */ /* 0x000fe200000e0000 */
[----:B------:R-:W-:Y:S01]  /*18760*/  IMAD R11, R11, 0x2, R16 ;  /* 0x000000020b0b7824 */ /* 0x000fe200078e0210 */
[----:B------:R-:W-:Y:S01]  /*18770*/  R2UR UR10, R13 ;  /* 0x000000000d0a72ca */ /* 0x000fe200000e0000 */
[----:B------:R-:W-:Y:S01]  /*18780*/  VIADD R5, R5, 0x1 ;  /* 0x0000000105057836 */ /* 0x000fe20000000000 */
[----:B------:R-:W-:Y:S01]  /*18790*/  R2UR UR12, R9 ;  /* 0x00000000090c72ca */ /* 0x000fe200000e0000 */
[----:B------:R-:W-:Y:S01]  /*187a0*/  UIADD3.X UR29, URZ, UR25, URZ, UP1, !UPT ;  /* 0x000000193f1d7290 */ /* 0x000fe20008ffe43f */
[----:B------:R-:W-:Y:S01]  /*187b0*/  R2UR UR8, R11 ;  /* 0x000000000b0872ca */ /* 0x000fe200000e0000 */
[----:B------:R-:W-:Y:S01]  /*187c0*/  UMOV UR14, 0x0 ;  /* 0x00000000000e7882 */ /* 0x000fe20000000000 */
[----:B------:R-:W-:Y:S01]  /*187d0*/  R2UR UR20, R3 ;  /* 0x00000000031472ca */ /* 0x000fe200000e0000 */
[----:B------:R-:W-:Y:S01]  /*187e0*/  UMOV UR15, 0x10000000 ;  /* 0x10000000000f7882 */ /* 0x000fe20000000000 */
[----:B------:R-:W-:Y:S01]  /*187f0*/  ISETP.GT.AND P1, PT, R15, 0x1, PT ;  /* 0x000000010f00780c */ /* 0x000fe20003f24270 */
[----:B------:R-:W-:Y:S01]  /*18800*/  UIADD3 UR16, UR7, 0x180, URZ ;  /* 0x0000018007107890 */ /* 0x000fe2000fffe03f */
[----:B------:R-:W-:Y:S01]  /*18810*/  ISETP.NE.AND P0, PT, R5, 0x6, PT ;  /* 0x000000060500780c */ /* 0x000fe20003f05270 */
[----:B------:R-:W-:Y:S01]  /*18820*/  UIADD3.X UR7, URZ, UR25, URZ, UP0, !UPT ;  /* 0x000000193f077290 */ /* 0x000fe200087fe43f */
[----:B------:R-:W-:Y:S01]  /*18830*/  IADD3 R13, R13, 0x20, RZ ;  /* 0x000000200d0d7810 */ /* 0x000fe20007ffe0ff */
[----:B------:R-:W-:Y:S01]  /*18840*/  UMOV UR27, 0x30000 ;  /* 0x00030000001b7882 */ /* 0x000fe20000000000 */
[----:B------:R-:W-:-:S02]  /*18850*/  SEL R7, RZ, 0x1, P0 ;  /* 0x00000001ff077807 */ /* 0x000fc40000000000 */
[----:B------:R-:W-:Y:S01]  /*18860*/  SEL R5, R5, RZ, P0 ;  /* 0x000000ff05057207 */ /* 0x000fe20000000000 */
[----:B------:R-:W-:Y:S01]  /*18870*/  UIADD3 UR17, UR8, 0x24180, URZ ;  /* 0x0002418008117890 */ /* 0x000fe2000fffe03f */
[----:B------:R-:W-:Y:S02]  /*18880*/  LOP3.LUT R4, R4, R7, RZ, 0x3c, !PT ;  /* 0x0000000704047212 */ /* 0x000fe400078e3cff */
[----:B------:R-:W-:Y:S02]  /*18890*/  UMOV UR8, UR16 ;  /* 0x0000001000087c82 */ /* 0x000fe40008000000 */
[----:B------:R0:W-:Y:S02]  /*188a0*/  UTMALDG.3D [UR8], [UR6], desc[UR14] ;  /* 0x00000e08060075b4 */ /* 0x0001e40008011000 */
[----:B0-----:R-:W-:Y:S01]  /*188b0*/  UMOV UR8, UR17 ;  /* 0x0000001100087c82 */ /* 0x001fe20008000000 */
[----:B------:R-:W-:Y:S02]  /*188c0*/  UMOV UR11, UR20 ;  /* 0x00000014000b7c82 */ /* 0x000fe40008000000 */
[----:B------:R0:W-:Y:S02]  /*188d0*/  UTMALDG.3D.MULTICAST [UR8], [UR28], UR27, desc[UR14] ;  /* 0x00000e081c0073b4 */ /* 0x0001e4000801181b */
[----:B0-----:R-:W-:Y:S05]  /*188e0*/  @P1 BRA `(.L_x_618) ;  /* 0xfffffffc00381947 */ /* 0x001fea000383ffff */
.L_x_615:
[----:B------:R-:W-:Y:S05]  /*188f0*/  BSYNC B1 ;  /* 0x0000000000017941 */ /* 0x000fea0003800000 */
.L_x_614:
[----:B------:R-:W2:Y:S01]  /*18900*/  LDL.LU R16, [R1+0x184] ;  /* 0x0001840001107983 */ /* 0x000ea20000300800 */
[----:B------:R-:W-:Y:S01]  /*18910*/  LOP3.LUT P0, RZ, R8, 0xff, RZ, 0xc0, !PT ;  /* 0x000000ff08ff7812 */ /* 0x000fe2000780c0ff */
[----:B------:R-:W-:Y:S01]  /*18920*/  VIADD R6, R6, UR18 ;  /* 0x0000001206067c36 */ /* 0x000fe20008000000 */
[----:B------:R-:W-:Y:S01]  /*18930*/  ULDC.64 UR6, c[0x0][0x650] ;  /* 0x0001940000067ab9 */ /* 0x000fe20000000a00 */
[----:B------:R-:W3:Y:S01]  /*18940*/  LDL.LU R14, [R1+0x188] ;  /* 0x00018800010e7983 */ /* 0x000ee20000300800 */
[----:B------:R-:W-:Y:S01]  /*18950*/  UISETP.GE.U32.AND UP0, UPT, UR18, 0x6, UPT ;  /* 0x000000061200788c */ /* 0x000fe2000bf06070 */
[----:B------:R-:W-:Y:S01]  /*18960*/  BSSY B1, `(.L_x_619) ;  /* 0x0000074000017945 */ /* 0x000fe20003800000 */
[----:B------:R-:W-:Y:S01]  /*18970*/  IMAD.MOV.U32 R9, RZ, RZ, -0x1 ;  /* 0xffffffffff097424 */ /* 0x000fe200078e00ff */
[----:B------:R-:W-:Y:S02]  /*18980*/  PRMT R4, RZ, 0x7610, R4 ;  /* 0x00007610ff047816 */ /* 0x000fe40000000004 */
[----:B------:R-:W-:-:S02]  /*18990*/  PRMT R8, RZ, 0x7610, R8 ;  /* 0x00007610ff087816 */ /* 0x000fc40000000008 */
[----:B------:R-:W-:Y:S02]  /*189a0*/  PLOP3.LUT P1, PT, PT, PT, UP0, 0x80, 0x0 ;  /* 0x000000000000781c */ /* 0x000fe40003f2f008 */
[----:B------:R-:W0:Y:S01]  /*189b0*/  @P0 S2R R3, SR_CgaCtaId ;  /* 0x0000000000030919 */ /* 0x000e220000008800 */
[----:B------:R-:W-:-:S04]  /*189c0*/  @P0 MOV R2, 0x400 ;  /* 0x0000040000020802 */ /* 0x000fc80000000f00 */
[----:B0-----:R-:W-:-:S04]  /*189d0*/  @P0 LEA R2, R3, R2, 0x18 ;  /* 0x0000000203020211 */ /* 0x001fc800078ec0ff */
[----:B------:R0:W-:Y:S01]  /*189e0*/  @P0 SYNCS.ARRIVE.TRANS64.A1T0 RZ, [R2+URZ+0x78], RZ ;  /* 0x000078ff02ff09a7 */ /* 0x0001e2000810003f */
[----:B------:R-:W-:Y:S01]  /*189f0*/  ISETP.GT.U32.AND P0, PT, R6, 0x5, PT ;  /* 0x000000050600780c */ /* 0x000fe20003f04070 */
[----:B0-----:R-:W-:-:S05]  /*18a00*/  IMAD.U32 R2, RZ, RZ, UR18 ;  /* 0x00000012ff027e24 */ /* 0x001fca000f8e00ff */
[----:B------:R-:W-:Y:S01]  /*18a10*/  ISETP.LT.U32.AND P0, PT, R2, 0x6, P0 ;  /* 0x000000060200780c */ /* 0x000fe20000701070 */
[----:B------:R-:W-:-:S04]  /*18a20*/  IMAD.WIDE.U32 R2, R6, -0x55555555, RZ ;  /* 0xaaaaaaab06027825 */ /* 0x000fc800078e00ff */
[----:B------:R-:W-:Y:S01]  /*18a30*/  IMAD.MOV.U32 R2, RZ, RZ, -0x1 ;  /* 0xffffffffff027424 */ /* 0x000fe200078e00ff */
[----:B------:R-:W-:Y:S02]  /*18a40*/  SHF.R.U32.HI R5, RZ, 0x2, R3 ;  /* 0x00000002ff057819 */ /* 0x000fe40000011603 */
[----:B------:R-:W-:-:S03]  /*18a50*/  SEL R3, RZ, 0x1, !P0 ;  /* 0x00000001ff037807 */ /* 0x000fc60004000000 */
[----:B------:R-:W-:Y:S01]  /*18a60*/  IMAD R6, R5, -0x6, R6 ;  /* 0xfffffffa05067824 */ /* 0x000fe200078e0206 */
[----:B------:R-:W-:Y:S02]  /*18a70*/  LOP3.LUT R0, R0, R3, RZ, 0x3c, !PT ;  /* 0x0000000300007212 */ /* 0x000fe400078e3cff */
[----:B------:R-:W-:Y:S02]  /*18a80*/  MOV R3, 0xffffffff ;  /* 0xffffffff00037802 */ /* 0x000fe40000000f00 */
[----:B------:R-:W-:Y:S02]  /*18a90*/  @P1 LOP3.LUT R0, R0, 0x1, R5, 0x78, !PT ;  /* 0x0000000100001812 */ /* 0x000fe400078e7805 */
[----:B---3--:R-:W-:-:S04]  /*18aa0*/  IADD3 R14, P0, R14, UR22, RZ ;  /* 0x000000160e0e7c10 */ /* 0x008fc8000ff1e0ff */
[----:B--2---:R-:W-:Y:S01]  /*18ab0*/  IADD3.X R16, R16, UR13, RZ, P0, !PT ;  /* 0x0000000d10107c10 */ /* 0x004fe200087fe4ff */
[----:B------:R0:W-:Y:S01]  /*18ac0*/  STL [R1+0x188], R14 ;  /* 0x0001880e01007387 */ /* 0x0001e20000100800 */
[----:B------:R-:W-:-:S03]  /*18ad0*/  ISETP.GE.U32.AND P0, PT, R14, UR6, PT ;  /* 0x000000060e007c0c */ /* 0x000fc6000bf06070 */
[----:B------:R0:W-:Y:S01]  /*18ae0*/  STL [R1+0x184], R16 ;  /* 0x0001841001007387 */ /* 0x0001e20000100800 */
[----:B------:R-:W-:-:S13]  /*18af0*/  ISETP.GE.U32.AND.EX P0, PT, R16, UR7, PT, P0 ;  /* 0x0000000710007c0c */ /* 0x000fda000bf06100 */
[----:B0-----:R-:W-:Y:S05]  /*18b00*/  @P0 BRA `(.L_x_620) ;  /* 0x0000000400640947 */ /* 0x001fea0003800000 */
[----:B------:R-:W0:Y:S01]  /*18b10*/  S2R R7, SR_CTAID.X ;  /* 0x0000000000077919 */ /* 0x000e220000002500 */
[----:B------:R-:W-:Y:S01]  /*18b20*/  ULDC UR6, c[0x0][0x150] ;  /* 0x0000540000067ab9 */ /* 0x000fe20000000800 */
[----:B------:R-:W1:Y:S01]  /*18b30*/  LDC R4, c[0x0][0x144] ;  /* 0x00005100ff047b82 */ /* 0x000e620000000800 */
[----:B------:R-:W-:Y:S01]  /*18b40*/  UISETP.NE.AND UP0, UPT, UR46, URZ, UPT ;  /* 0x0000003f2e00728c */ /* 0x000fe2000bf05270 */
[----:B------:R-:W2:Y:S01]  /*18b50*/  S2R R5, SR_CTAID.Y ;  /* 0x0000000000057919 */ /* 0x000ea20000002600 */
[----:B------:R-:W-:-:S04]  /*18b60*/  ULDC UR9, c[0x0][0x630] ;  /* 0x00018c0000097ab9 */ /* 0x000fc80000000800 */
[----:B------:R-:W-:Y:S01]  /*18b70*/  PLOP3.LUT P0, PT, PT, PT, UP0, 0x80, 0x0 ;  /* 0x000000000000781c */ /* 0x000fe20003f0f008 */
[----:B------:R-:W3:Y:S01]  /*18b80*/  LDC R12, c[0x0][0x148] ;  /* 0x00005200ff0c7b82 */ /* 0x000ee20000000800 */
[----:B0-----:R-:W-:Y:S02]  /*18b90*/  I2FP.F32.U32 R2, R7 ;  /* 0x0000000700027245 */ /* 0x001fe40000201000 */
[----:B--2---:R-:W-:-:S03]  /*18ba0*/  I2FP.F32.U32 R3, R5 ;  /* 0x0000000500037245 */ /* 0x004fc60000201000 */
[----:B------:R-:W-:Y:S01]  /*18bb0*/  FMUL R2, R2, UR6 ;  /* 0x0000000602027c20 */ /* 0x000fe20008400000 */
[----:B------:R-:W-:Y:S02]  /*18bc0*/  ULDC UR6, c[0x0][0x154] ;  /* 0x0000550000067ab9 */ /* 0x000fe40000000800 */
[----:B------:R-:W-:Y:S01]  /*18bd0*/  FMUL R9, R3, UR6 ;  /* 0x0000000603097c20 */ /* 0x000fe20008400000 */
[----:B------:R-:W-:Y:S02]  /*18be0*/  ULDC.64 UR6, c[0x0][0x628] ;  /* 0x00018a0000067ab9 */ /* 0x000fe40000000a00 */
[----:B------:R-:W0:Y:S08]  /*18bf0*/  F2I.U32.TRUNC.NTZ R2, R2 ;  /* 0x0000000200027305 */ /* 0x000e30000020f000 */
[----:B------:R-:W2:Y:S01]  /*18c00*/  F2I.U32.TRUNC.NTZ R9, R9 ;  /* 0x0000000900097305 */ /* 0x000ea2000020f000 */
[----:B0-----:R-:W-:Y:S01]  /*18c10*/  IMAD.MOV R3, RZ, RZ, -R2 ;  /* 0x000000ffff037224 */ /* 0x001fe200078e0a02 */
[----:B------:R-:W-:-:S03]  /*18c20*/  MOV R2, R14 ;  /* 0x0000000e00027202 */ /* 0x000fc60000000f00 */
[----:B-1----:R-:W-:Y:S02]  /*18c30*/  IMAD R7, R4, R3, R7 ;  /* 0x0000000304077224 */ /* 0x002fe400078e0207 */
[----:B--2---:R-:W-:-:S04]  /*18c40*/  IMAD.MOV R3, RZ, RZ, -R9 ;  /* 0x000000ffff037224 */ /* 0x004fc800078e0a09 */
[----:B---3--:R-:W-:Y:S01]  /*18c50*/  @P0 IMAD R7, R12, R3, R5 ;  /* 0x000000030c070224 */ /* 0x008fe200078e0205 */
[----:B------:R-:W-:Y:S01]  /*18c60*/  ISETP.NE.U32.AND P0, PT, RZ, UR6, PT ;  /* 0x00000006ff007c0c */ /* 0x000fe2000bf05070 */
[----:B------:R-:W-:-:S03]  /*18c70*/  IMAD.MOV.U32 R3, RZ, RZ, R16 ;  /* 0x000000ffff037224 */ /* 0x000fc600078e0010 */
[----:B------:R-:W-:-:S13]  /*18c80*/  ISETP.NE.AND.EX P0, PT, RZ, UR7, PT, P0 ;  /* 0x00000007ff007c0c */ /* 0x000fda000bf05300 */
[----:B------:R-:W-:Y:S05]  /*18c90*/  @!P0 BRA `(.L_x_621) ;  /* 0x0000000000288947 */ /* 0x000fea0003800000 */
[----:B------:R-:W-:Y:S02]  /*18ca0*/  ULDC UR8, c[0x0][0x634] ;  /* 0x00018d0000087ab9 */ /* 0x000fe40000000800 */
[----:B------:R-:W-:-:S05]  /*18cb0*/  IADD3 R3, P0, R14, UR8, RZ ;  /* 0x000000080e037c10 */ /* 0x000fca000ff1e0ff */
[----:B------:R-:W-:-:S04]  /*18cc0*/  IMAD.X R9, RZ, RZ, R16, P0 ;  /* 0x000000ffff097224 */ /* 0x000fc800000e0610 */
[----:B------:R-:W-:-:S04]  /*18cd0*/  IMAD.WIDE.U32 R4, R9, UR6, RZ ;  /* 0x0000000609047c25 */ /* 0x000fc8000f8e00ff */
[----:B------:R-:W-:-:S04]  /*18ce0*/  IMAD.WIDE.U32 R4, P0, R3, UR7, R4 ;  /* 0x0000000703047c25 */ /* 0x000fc8000f800004 */
[----:B------:R-:W-:Y:S01]  /*18cf0*/  IMAD.WIDE.U32 R2, R3, UR6, RZ ;  /* 0x0000000603027c25 */ /* 0x000fe2000f8e00ff */
[----:B------:R-:W-:-:S04]  /*18d00*/  MOV R2, R5 ;  /* 0x0000000500027202 */ /* 0x000fc80000000f00 */
[----:B------:R-:W-:Y:S01]  /*18d10*/  IADD3 RZ, P1, R3, R4, RZ ;  /* 0x0000000403ff7210 */ /* 0x000fe20007f3e0ff */
[----:B------:R-:W-:-:S04]  /*18d20*/  IMAD.X R3, RZ, RZ, RZ, P0 ;  /* 0x000000ffff037224 */ /* 0x000fc800000e06ff */
[----:B------:R-:W-:-:S08]  /*18d30*/  IMAD.WIDE.U32.X R2, R9, UR7, R2, P1 ;  /* 0x0000000709027c25 */ /* 0x000fd000088e0402 */
.L_x_621:
[--C-:B------:R-:W-:Y:S01]  /*18d40*/  SHF.R.U64 R9, R2, UR9, R3.reuse ;  /* 0x0000000902097c19 */ /* 0x100fe20008001203 */
[----:B------:R-:W-:Y:S01]  /*18d50*/  ULDC.64 UR6, c[0x0][0x620] ;  /* 0x0001880000067ab9 */ /* 0x000fe20000000a00 */
[----:B------:R-:W-:Y:S01]  /*18d60*/  SHF.R.U32.HI R2, RZ, UR9, R3 ;  /* 0x00000009ff027c19 */ /* 0x000fe20008011603 */
[----:B------:R-:W-:Y:S01]  /*18d70*/  IMAD.MOV.U32 R3, RZ, RZ, R16 ;  /* 0x000000ffff037224 */ /* 0x000fe200078e0010 */
[----:B------:R-:W-:Y:S01]  /*18d80*/  IADD3 R11, P0, RZ, -R9, RZ ;  /* 0x80000009ff0b7210 */ /* 0x000fe20007f1e0ff */
[----:B------:R-:W-:-:S04]  /*18d90*/  ULDC.64 UR8, c[0x0][0x640] ;  /* 0x0001900000087ab9 */ /* 0x000fc80000000a00 */
[----:B------:R-:W-:Y:S01]  /*18da0*/  IMAD.X R2, RZ, RZ, ~R2, P0 ;  /* 0x000000ffff027224 */ /* 0x000fe200000e0e02 */
[----:B------:R-:W-:-:S03]  /*18db0*/  ISETP.NE.U32.AND P0, PT, RZ, UR8, PT ;  /* 0x00000008ff007c0c */ /* 0x000fc6000bf05070 */
[----:B------:R-:W-:Y:S01]  /*18dc0*/  IMAD R2, R2, UR6, RZ ;  /* 0x0000000602027c24 */ /* 0x000fe2000f8e02ff */
[----:B------:R-:W-:-:S03]  /*18dd0*/  ISETP.NE.AND.EX P0, PT, RZ, UR9, PT, P0 ;  /* 0x00000009ff007c0c */ /* 0x000fc6000bf05300 */
[----:B------:R-:W-:Y:S02]  /*18de0*/  IMAD R5, R11, UR7, R2 ;  /* 0x000000070b057c24 */ /* 0x000fe4000f8e0202 */
[----:B------:R-:W-:-:S04]  /*18df0*/  IMAD.MOV.U32 R2, RZ, RZ, R14 ;  /* 0x000000ffff027224 */ /* 0x000fc800078e000e */
[----:B------:R-:W-:Y:S01]  /*18e00*/  IMAD.WIDE.U32 R2, R11, UR6, R2 ;  /* 0x000000060b027c25 */ /* 0x000fe2000f8e0002 */
[----:B------:R-:W-:-:S04]  /*18e10*/  ULDC UR6, c[0x0][0x618] ;  /* 0x0001860000067ab9 */ /* 0x000fc80000000800 */
[----:B------:R-:W-:-:S04]  /*18e20*/  IADD3 R3, R3, R5, RZ ;  /* 0x0000000503037210 */ /* 0x000fc80007ffe0ff */
[--C-:B------:R-:W-:Y:S02]  /*18e30*/  SHF.R.U64 R11, R2, UR6, R3.reuse ;  /* 0x00000006020b7c19 */ /* 0x100fe40008001203 */
[----:B------:R-:W-:Y:S01]  /*18e40*/  SHF.R.U32.HI R2, RZ, UR6, R3 ;  /* 0x00000006ff027c19 */ /* 0x000fe20008011603 */
[----:B------:R-:W-:-:S03]  /*18e50*/  ULDC UR6, c[0x0][0x608] ;  /* 0x0001820000067ab9 */ /* 0x000fc60000000800 */
[--C-:B------:R-:W-:Y:S02]  /*18e60*/  SHF.R.U64 R12, R11, UR6, R2.reuse ;  /* 0x000000060b0c7c19 */ /* 0x100fe40008001202 */
[----:B------:R-:W-:Y:S01]  /*18e70*/  SHF.R.U32.HI R3, RZ, UR6, R2 ;  /* 0x00000006ff037c19 */ /* 0x000fe20008011602 */
[----:B------:R-:W-:-:S03]  /*18e80*/  ULDC UR6, c[0x0][0x658] ;  /* 0x0001960000067ab9 */ /* 0x000fc60000000800 */
[--C-:B------:R-:W-:Y:S02]  /*18e90*/  SHF.R.U64 R13, R12, UR6, R3.reuse ;  /* 0x000000060c0d7c19 */ /* 0x100fe40008001203 */
[----:B------:R-:W-:-:S03]  /*18ea0*/  SHF.R.U32.HI R15, RZ, UR6, R3 ;  /* 0x00000006ff0f7c19 */ /* 0x000fc60008011603 */
[----:B------:R-:W-:Y:S02]  /*18eb0*/  IMAD.MOV.U32 R2, RZ, RZ, R13 ;  /* 0x000000ffff027224 */ /* 0x000fe400078e000d */
[----:B------:R-:W-:Y:S01]  /*18ec0*/  IMAD.MOV.U32 R3, RZ, RZ, R15 ;  /* 0x000000ffff037224 */ /* 0x000fe200078e000f */
[----:B------:R-:W-:Y:S06]  /*18ed0*/  @!P0 BRA `(.L_x_622) ;  /* 0x0000000000288947 */ /* 0x000fec0003800000 */
[----:B------:R-:W-:Y:S02]  /*18ee0*/  ULDC UR6, c[0x0][0x64c] ;  /* 0x0001930000067ab9 */ /* 0x000fe40000000800 */
[----:B------:R-:W-:-:S05]  /*18ef0*/  IADD3 R3, P0, R13, UR6, RZ ;  /* 0x000000060d037c10 */ /* 0x000fca000ff1e0ff */
[----:B------:R-:W-:-:S04]  /*18f00*/  IMAD.X R15, RZ, RZ, R15, P0 ;  /* 0x000000ffff0f7224 */ /* 0x000fc800000e060f */
[----:B------:R-:W-:-:S04]  /*18f10*/  IMAD.WIDE.U32 R4, R15, UR8, RZ ;  /* 0x000000080f047c25 */ /* 0x000fc8000f8e00ff */
[----:B------:R-:W-:-:S04]  /*18f20*/  IMAD.WIDE.U32 R4, P0, R3, UR9, R4 ;  /* 0x0000000903047c25 */ /* 0x000fc8000f800004 */
[----:B------:R-:W-:-:S04]  /*18f30*/  IMAD.WIDE.U32 R2, R3, UR8, RZ ;  /* 0x0000000803027c25 */ /* 0x000fc8000f8e00ff */
[----:B------:R-:W-:Y:S01]  /*18f40*/  IMAD.MOV.U32 R2, RZ, RZ, R5 ;  /* 0x000000ffff027224 */ /* 0x000fe200078e0005 */
[----:B------:R-:W-:Y:S02]  /*18f50*/  IADD3 RZ, P1, R3, R4, RZ ;  /* 0x0000000403ff7210 */ /* 0x000fe40007f3e0ff */
[----:B------:R-:W-:-:S03]  /*18f60*/  IADD3.X R3, RZ, RZ, RZ, P0, !PT ;  /* 0x000000ffff037210 */ /* 0x000fc600007fe4ff */
[----:B------:R-:W-:-:S08]  /*18f70*/  IMAD.WIDE.U32.X R2, R15, UR9, R2, P1 ;  /* 0x000000090f027c25 */ /* 0x000fd000088e0402 */
.L_x_622:
[----:B------:R-:W-:Y:S01]  /*18f80*/  ULDC UR6, c[0x0][0x648] ;  /* 0x0001920000067ab9 */ /* 0x000fe20000000800 */
[----:B------:R-:W-:Y:S01]  /*18f90*/  LOP3.LUT R12, R12, UR19, RZ, 0xc0, !PT ;  /* 0x000000130c0c7c12 */ /* 0x000fe2000f8ec0ff */
[----:B------:R-:W-:Y:S01]  /*18fa0*/  UISETP.NE.AND UP0, UPT, UR46, URZ, UPT ;  /* 0x0000003f2e00728c */ /* 0x000fe2000bf05270 */
[----:B------:R-:W-:Y:S01]  /*18fb0*/  SHF.R.U64 R3, R2, UR6, R3 ;  /* 0x0000000602037c19 */ /* 0x000fe20008001203 */
[----:B------:R-:W-:Y:S01]  /*18fc0*/  ULDC UR6, c[0x0][0x638] ;  /* 0x00018e0000067ab9 */ /* 0x000fe20000000800 */
[----:B------:R-:W-:-:S03]  /*18fd0*/  IMAD.MOV.U32 R4, RZ, RZ, 0x1 ;  /* 0x00000001ff047424 */ /* 0x000fc600078e00ff */
[----:B------:R-:W-:Y:S01]  /*18fe0*/  IMAD.MOV R2, RZ, RZ, -R3 ;  /* 0x000000ffff027224 */ /* 0x000fe200078e0a03 */
[----:B------:R-:W-:Y:S01]  /*18ff0*/  PLOP3.LUT P0, PT, PT, PT, UP0, 0x40, 0x0 ;  /* 0x000000000000781c */ /* 0x000fe20003f0e808 */
[----:B------:R-:W-:Y:S01]  /*19000*/  IMAD R12, R3, UR5, R12 ;  /* 0x00000005030c7c24 */ /* 0x000fe2000f8e020c */
[----:B------:R-:W-:Y:S01]  /*19010*/  PLOP3.LUT P1, PT, PT, PT, UP0, 0x40, 0x0 ;  /* 0x000000000000781c */ /* 0x000fe20003f2e808 */
[----:B------:R-:W-:Y:S01]  /*19020*/  IMAD R13, R2, UR6, R13 ;  /* 0x00000006020d7c24 */ /* 0x000fe2000f8e020d */
[----:B------:R-:W-:Y:S01]  /*19030*/  ULDC UR6, c[0x0][0x610] ;  /* 0x0001840000067ab9 */ /* 0x000fe20000000800 */
[----:B------:R-:W-:Y:S01]  /*19040*/  LOP3.LUT R2, R11, UR4, RZ, 0xc0, !PT ;  /* 0x000000040b027c12 */ /* 0x000fe2000f8ec0ff */
[----:B------:R-:W-:Y:S01]  /*19050*/  IMAD R7, R12, UR6, R7 ;  /* 0x000000060c077c24 */ /* 0x000fe2000f8e0207 */
[----:B------:R-:W-:-:S03]  /*19060*/  ULDC UR6, c[0x0][0x600] ;  /* 0x0001800000067ab9 */ /* 0x000fc60000000800 */
[----:B------:R-:W-:-:S05]  /*19070*/  IMAD R2, R13, UR6, R2 ;  /* 0x000000060d027c24 */ /* 0x000fca000f8e0202 */
[----:B------:R-:W-:Y:S02]  /*19080*/  SEL R3, R2, R7, P0 ;  /* 0x0000000702037207 */ /* 0x000fe40000000000 */
[----:B------:R-:W-:-:S07]  /*19090*/  SEL R2, R7, R2, P1 ;  /* 0x0000000207027207 */ /* 0x000fce0000800000 */
.L_x_620:
[----:B------:R-:W-:Y:S05]  /*190a0*/  BSYNC B1 ;  /* 0x0000000000017941 */ /* 0x000fea0003800000 */
.L_x_619:
[----:B------:R-:W-:-:S13]  /*190b0*/  LOP3.LUT P0, RZ, R4, 0xff, RZ, 0xc0, !PT ;  /* 0x000000ff04ff7812 */ /* 0x000fda000780c0ff */
[----:B------:R-:W-:Y:S05]  /*190c0*/  @P0 BRA `(.L_x_623) ;  /* 0xfffffff400080947 */ /* 0x000fea000383ffff */
[----:B------:R-:W-:Y:S05]  /*190d0*/  BSYNC B0 ;  /* 0x0000000000007941 */ /* 0x000fea0003800000 */
.L_x_612:
[----:B------:R-:W-:-:S03]  /*190e0*/  UMOV UR6, 0xffffffff ;  /* 0xffffffff00067882 */ /* 0x000fc60000000000 */
[----:B------:R-:W-:Y:S05]  /*190f0*/  BRA.DIV UR6, `(.L_x_624) ;  /* 0x0000000606647947 */ /* 0x000fea000b800000 */
[----:B------:R-:W-:-:S13]  /*19100*/  ELECT P6, URZ, PT ;  /* 0x00000000003f782f */ /* 0x000fda00038c0000 */
.L_x_640:
[----:B------:R-:W-:Y:S04]  /*19110*/  BSSY B0, `(.L_x_625) ;  /* 0x000003e000007945 */ /* 0x000fe80003800000 */
[----:B------:R-:W-:Y:S05]  /*19120*/  @!P6 BRA `(.L_x_626) ;  /* 0x0000000000f0e947 */ /* 0x000fea0003800000 */
[----:B------:R-:W-:-:S04]  /*19130*/  ULOP3.LUT UR6, UR40, 0x2, URZ, 0xfc, !UPT ;  /* 0x0000000228067892 */ /* 0x000fc8000f8efc3f */
[----:B------:R-:W-:-:S06]  /*19140*/  UISETP.NE.AND UP0, UPT, UR6, 0x3, UPT ;  /* 0x000000030600788c */ /* 0x000fcc000bf05270 */
[----:B------:R-:W-:-:S13]  /*19150*/  PLOP3.LUT P0, PT, PT, PT, UP0, 0x80, 0x0 ;  /* 0x000000000000781c */ /* 0x000fda0003f0f008 */
[----:B------:R-:W-:Y:S05]  /*19160*/  @!P0 BRA `(.L_x_627) ;  /* 0x0000000000048947 */ /* 0x000fea0003800000 */
[----:B------:R-:W-:Y:S01]  /*19170*/  BPT.TRAP 0x1 ;  /* 0x000000040000795c */ /* 0x000fe20000300000 */
.L_x_627:
[----:B------:R-:W0:Y:S01]  /*19180*/  S2R R3, SR_CgaCtaId ;  /* 0x0000000000037919 */ /* 0x000e220000008800 */
[----:B------:R-:W-:-:S04]  /*19190*/  MOV R2, 0x400 ;  /* 0x0000040000027802 */ /* 0x000fc80000000f00 */
[----:B0-----:R-:W-:Y:S02]  /*191a0*/  LEA R3, R3, R2, 0x18 ;  /* 0x0000000203037211 */ /* 0x001fe400078ec0ff */
[----:B------:R-:W-:Y:S02]  /*191b0*/  SHF.L.U32 R2, R0, 0x1f, RZ ;  /* 0x0000001f00027819 */ /* 0x000fe400000006ff */
[----:B------:R-:W-:-:S05]  /*191c0*/  IADD3 R3, R3, 0x30, RZ ;  /* 0x0000003003037810 */ /* 0x000fca0007ffe0ff */
[----:B------:R-:W-:-:S04]  /*191d0*/  IMAD R5, R6, 0x8, R3 ;  /* 0x0000000806057824 */ /* 0x000fc800078e0203 */
[----:B------:R-:W0:Y:S02]  /*191e0*/  SYNCS.PHASECHK.TRANS64.TRYWAIT P0, [R5+URZ], R2 ;  /* 0x00000002050075a7 */ /* 0x000e24000800017f */
[----:B0-----:R-:W-:Y:S05]  /*191f0*/  @!P0 BRA `(.L_x_628) ;  /* 0x0000000400448947 */ /* 0x001fea0003800000 */
.L_x_641:
[----:B------:R-:W-:-:S05]  /*19200*/  VIADD R6, R6, 0x1 ;  /* 0x0000000106067836 */ /* 0x000fca0000000000 */
[----:B------:R-:W-:-:S04]  /*19210*/  ISETP.NE.AND P0, PT, R6, 0x6, PT ;  /* 0x000000060600780c */ /* 0x000fc80003f05270 */
[----:B0-----:R-:W-:Y:S02]  /*19220*/  SEL R5, RZ, 0x1, P0 ;  /* 0x00000001ff057807 */ /* 0x001fe40000000000 */
[----:B------:R-:W-:Y:S02]  /*19230*/  SEL R6, R6, RZ, P0 ;  /* 0x000000ff06067207 */ /* 0x000fe40000000000 */
[----:B------:R-:W-:-:S03]  /*19240*/  LOP3.LUT R5, R0, R5, RZ, 0x3c, !PT ;  /* 0x0000000500057212 */ /* 0x000fc600078e3cff */
[----:B------:R-:W-:Y:S01]  /*19250*/  IMAD R7, R6, 0x8, R3 ;  /* 0x0000000806077824 */ /* 0x000fe200078e0203 */
[----:B------:R-:W-:-:S04]  /*19260*/  SHF.L.U32 R0, R5, 0x1f, RZ ;  /* 0x0000001f05007819 */ /* 0x000fc800000006ff */
[----:B------:R-:W0:Y:S02]  /*19270*/  SYNCS.PHASECHK.TRANS64.TRYWAIT P0, [R7+URZ], R0 ;  /* 0x00000000070075a7 */ /* 0x000e24000800017f */
[----:B0-----:R-:W-:Y:S05]  /*19280*/  @!P0 BRA `(.L_x_629) ;  /* 0x0000000400348947 */ /* 0x001fea0003800000 */
.L_x_642:
[----:B0-----:R-:W-:-:S04]  /*19290*/  IADD3 R0, R6, 0x1, RZ ;  /* 0x0000000106007810 */ /* 0x001fc80007ffe0ff */
[----:B------:R-:W-:-:S04]  /*192a0*/  ISETP.NE.AND P0, PT, R0, 0x6, PT ;  /* 0x000000060000780c */ /* 0x000fc80003f05270 */
[----:B------:R-:W-:Y:S02]  /*192b0*/  SEL R2, RZ, 0x1, P0 ;  /* 0x00000001ff027807 */ /* 0x000fe40000000000 */
[----:B------:R-:W-:Y:S02]  /*192c0*/  SEL R4, R0, RZ, P0 ;  /* 0x000000ff00047207 */ /* 0x000fe40000000000 */
[----:B------:R-:W-:-:S03]  /*192d0*/  LOP3.LUT R5, R5, R2, RZ, 0x3c, !PT ;  /* 0x0000000205057212 */ /* 0x000fc600078e3cff */
[----:B------:R-:W-:Y:S01]  /*192e0*/  IMAD R7, R4, 0x8, R3 ;  /* 0x0000000804077824 */ /* 0x000fe200078e0203 */
[----:B------:R-:W-:-:S04]  /*192f0*/  SHF.L.U32 R0, R5, 0x1f, RZ ;  /* 0x0000001f05007819 */ /* 0x000fc800000006ff */
[----:B------:R-:W0:Y:S02]  /*19300*/  SYNCS.PHASECHK.TRANS64.TRYWAIT P0, [R7+URZ], R0 ;  /* 0x00000000070075a7 */ /* 0x000e24000800017f */
[----:B0-----:R-:W-:Y:S05]  /*19310*/  @!P0 BRA `(.L_x_630) ;  /* 0x0000000400248947 */ /* 0x001fea0003800000 */
.L_x_643:
[----:B0-----:R-:W-:-:S05]  /*19320*/  VIADD R0, R4, 0x1 ;  /* 0x0000000104007836 */ /* 0x001fca0000000000 */
        /* <DEDUP_REMOVED lines=8> */
.L_x_644:
        /* <DEDUP_REMOVED lines=9> */
.L_x_645:
[----:B0-----:R-:W-:-:S05]  /*19440*/  VIADD R0, R4, 0x1 ;  /* 0x0000000104007836 */ /* 0x001fca0000000000 */
[----:B------:R-:W-:-:S04]  /*19450*/  ISETP.NE.AND P0, PT, R0, 0x6, PT ;  /* 0x000000060000780c */ /* 0x000fc80003f05270 */
[----:B------:R-:W-:Y:S02]  /*19460*/  SEL R2, RZ, 0x1, P0 ;  /* 0x00000001ff027807 */ /* 0x000fe40000000000 */
[----:B------:R-:W-:Y:S02]  /*19470*/  SEL R0, R0, RZ, P0 ;  /* 0x000000ff00007207 */ /* 0x000fe40000000000 */
[----:B------:R-:W-:-:S03]  /*19480*/  LOP3.LUT R2, R5, R2, RZ, 0x3c, !PT ;  /* 0x0000000205027212 */ /* 0x000fc600078e3cff */
[----:B------:R-:W-:Y:S01]  /*19490*/  IMAD R3, R0, 0x8, R3 ;  /* 0x0000000800037824 */ /* 0x000fe200078e0203 */
[----:B------:R-:W-:-:S07]  /*194a0*/  SHF.L.U32 R0, R2, 0x1f, RZ ;  /* 0x0000001f02007819 */ /* 0x000fce00000006ff */
.L_x_633:
[----:B0-----:R0:W1:Y:S02]  /*194b0*/  SYNCS.PHASECHK.TRANS64.TRYWAIT P0, [R3+URZ], R0 ;  /* 0x00000000030075a7 */ /* 0x001064000800017f */
[----:B-1----:R-:W-:Y:S05]  /*194c0*/  @!P0 NANOSLEEP.SYNCS 0x989680 ;  /* 0x009896800000895d */ /* 0x002fea0003900000 */
[----:B------:R-:W1:Y:S02]  /*194d0*/  @!P0 SYNCS.PHASECHK.TRANS64 P0, [R3+URZ], R0 ;  /* 0x00000000030085a7 */ /* 0x000e64000800007f */
[----:B-1----:R-:W-:Y:S05]  /*194e0*/  @!P0 BRA `(.L_x_633) ;  /* 0xfffffffc00f08947 */ /* 0x002fea000383ffff */
.L_x_626:
[----:B------:R-:W-:Y:S05]  /*194f0*/  BSYNC B0 ;  /* 0x0000000000007941 */ /* 0x000fea0003800000 */
.L_x_625:
[----:B------:R-:W-:Y:S05]  /*19500*/  EXIT ;  /* 0x000000000000794d */ /* 0x000fea0003800000 */
.L_x_21:
[----:B-1----:R1:W2:Y:S02]  /*19510*/  SYNCS.PHASECHK.TRANS64.TRYWAIT P1, [R3+URZ], R0 ;  /* 0x00000000030075a7 */ /* 0x0022a4000802017f */
[----:B--2---:R-:W-:Y:S05]  /*19520*/  @!P1 NANOSLEEP.SYNCS 0x989680 ;  /* 0x009896800000995d */ /* 0x004fea0003900000 */
[----:B------:R-:W2:Y:S02]  /*19530*/  @!P1 SYNCS.PHASECHK.TRANS64 P1, [R3+URZ], R0 ;  /* 0x00000000030095a7 */ /* 0x000ea4000802007f */
[----:B--2---:R-:W-:Y:S05]  /*19540*/  @!P1 BRA `(.L_x_21) ;  /* 0xfffffffc00f09947 */ /* 0x004fea000383ffff */
[----:B------:R-:W-:Y:S05]  /*19550*/  BRA `(.L_x_20) ;  /* 0xfffffe80006c7947 */ /* 0x000fea000383ffff */
.L_x_26:
[----:B-1----:R-:W-:-:S04]  /*19560*/  MOV R6, UR8 ;  /* 0x0000000800067c02 */ /* 0x002fc80008000f00 */
[----:B------:R1:W2:Y:S03]  /*19570*/  SYNCS.PHASECHK.TRANS64.TRYWAIT P1, [R6+URZ], R4 ;  /* 0x00000004060075a7 */ /* 0x0002a6000802017f */
[----:B--2---:R-:W-:Y:S05]  /*19580*/  @!P1 NANOSLEEP.SYNCS 0x989680 ;  /* 0x009896800000995d */ /* 0x004fea0003900000 */
[----:B------:R-:W2:Y:S02]  /*19590*/  @!P1 SYNCS.PHASECHK.TRANS64 P1, [R6+URZ], R4 ;  /* 0x00000004060095a7 */ /* 0x000ea4000802007f */
[----:B--2---:R-:W-:Y:S05]  /*195a0*/  @!P1 BRA `(.L_x_26) ;  /* 0xfffffffc00ec9947 */ /* 0x004fea000383ffff */
[----:B------:R-:W-:Y:S05]  /*195b0*/  BRA `(.L_x_25) ;  /* 0xfffffe98004c7947 */ /* 0x000fea000383ffff */
.L_x_613:
[----:B------:R-:W-:Y:S01]  /*195c0*/  BSSY B1, `(.L_x_634) ;  /* 0x0000006000017945 */ /* 0x000fe20003800000 */
[----:B------:R-:W-:-:S07]  /*195d0*/  IMAD.MOV.U32 R15, RZ, RZ, -0x1 ;  /* 0xffffffffff0f7424 */ /* 0x000fce00078e00ff */
[----:B------:R-:W-:Y:S05]  /*195e0*/  WARPSYNC.COLLECTIVE R15, `(.L_x_635) ;  /* 0x000000000f0c7348 */ /* 0x000fea0003c00000 */
[----:B------:R-:W-:Y:S02]  /*195f0*/  ELECT P6, UR62, PT ;  /* 0x00000000003e782f */ /* 0x000fe400038c0000 */
[----:B------:R-:W-:Y:S01]  /*19600*/  MOV R14, UR62 ;  /* 0x0000003e000e7c02 */ /* 0x000fe20008000f00 */
[----:B------:R-:W-:Y:S10]  /*19610*/  ENDCOLLECTIVE ;  /* 0x000000000000791b */ /* 0x000ff40003800000 */
.L_x_635:
[----:B------:R-:W-:Y:S05]  /*19620*/  BSYNC B1 ;  /* 0x0000000000017941 */ /* 0x000fea0003800000 */
.L_x_634:
[----:B------:R-:W-:Y:S05]  /*19630*/  BRA `(.L_x_636) ;  /* 0xffffffec00b87947 */ /* 0x000fea000383ffff */
.L_x_616:
[----:B0-----:R0:W2:Y:S02]  /*19640*/  SYNCS.PHASECHK.TRANS64.TRYWAIT P0, [R7+URZ+0x30], R12 ;  /* 0x0000300c070075a7 */ /* 0x0010a4000800017f */
[----:B--2---:R-:W-:Y:S05]  /*19650*/  @!P0 NANOSLEEP.SYNCS 0x989680 ;  /* 0x009896800000895d */ /* 0x004fea0003900000 */
[----:B------:R-:W2:Y:S02]  /*19660*/  @!P0 SYNCS.PHASECHK.TRANS64 P0, [R7+URZ+0x30], R12 ;  /* 0x0000300c070085a7 */ /* 0x000ea4000800007f */
[----:B--2---:R-:W-:Y:S05]  /*19670*/  @!P0 BRA `(.L_x_616) ;  /* 0xfffffffc00f08947 */ /* 0x004fea000383ffff */
[----:B------:R-:W-:Y:S05]  /*19680*/  BRA `(.L_x_637) ;  /* 0xffffffec00f87947 */ /* 0x000fea000383ffff */
.L_x_624:
[----:B------:R-:W-:Y:S01]  /*19690*/  BSSY B0, `(.L_x_638) ;  /* 0x0000006000007945 */ /* 0x000fe20003800000 */
[----:B------:R-:W-:-:S07]  /*196a0*/  IMAD.MOV.U32 R15, RZ, RZ, -0x1 ;  /* 0xffffffffff0f7424 */ /* 0x000fce00078e00ff */
[----:B------:R-:W-:Y:S05]  /*196b0*/  WARPSYNC.COLLECTIVE R15, `(.L_x_639) ;  /* 0x000000000f0c7348 */ /* 0x000fea0003c00000 */
[----:B------:R-:W-:Y:S02]  /*196c0*/  ELECT P6, UR62, PT ;  /* 0x00000000003e782f */ /* 0x000fe400038c0000 */
[----:B------:R-:W-:Y:S01]  /*196d0*/  MOV R14, UR62 ;  /* 0x0000003e000e7c02 */ /* 0x000fe20008000f00 */
[----:B------:R-:W-:Y:S10]  /*196e0*/  ENDCOLLECTIVE ;  /* 0x000000000000791b */ /* 0x000ff40003800000 */
.L_x_639:
[----:B------:R-:W-:Y:S05]  /*196f0*/  BSYNC B0 ;  /* 0x0000000000007941 */ /* 0x000fea0003800000 */
.L_x_638:
[----:B------:R-:W-:Y:S05]  /*19700*/  BRA `(.L_x_640) ;  /* 0xfffffff800807947 */ /* 0x000fea000383ffff */
.L_x_628:
[----:B0-----:R0:W1:Y:S02]  /*19710*/  SYNCS.PHASECHK.TRANS64.TRYWAIT P0, [R5+URZ], R2 ;  /* 0x00000002050075a7 */ /* 0x001064000800017f */
[----:B-1----:R-:W-:Y:S05]  /*19720*/  @!P0 NANOSLEEP.SYNCS 0x989680 ;  /* 0x009896800000895d */ /* 0x002fea0003900000 */
[----:B------:R-:W1:Y:S02]  /*19730*/  @!P0 SYNCS.PHASECHK.TRANS64 P0, [R5+URZ], R2 ;  /* 0x00000002050085a7 */ /* 0x000e64000800007f */
[----:B-1----:R-:W-:Y:S05]  /*19740*/  @!P0 BRA `(.L_x_628) ;  /* 0xfffffffc00f08947 */ /* 0x002fea000383ffff */
[----:B------:R-:W-:Y:S05]  /*19750*/  BRA `(.L_x_641) ;  /* 0xfffffff800a87947 */ /* 0x000fea000383ffff */
.L_x_629:
[----:B0-----:R0:W1:Y:S02]  /*19760*/  SYNCS.PHASECHK.TRANS64.TRYWAIT P0, [R7+URZ], R0 ;  /* 0x00000000070075a7 */ /* 0x001064000800017f */
[----:B-1----:R-:W-:Y:S05]  /*19770*/  @!P0 NANOSLEEP.SYNCS 0x989680 ;  /* 0x009896800000895d */ /* 0x002fea0003900000 */
[----:B------:R-:W1:Y:S02]  /*19780*/  @!P0 SYNCS.PHASECHK.TRANS64 P0, [R7+URZ], R0 ;  /* 0x00000000070085a7 */ /* 0x000e64000800007f */
[----:B-1----:R-:W-:Y:S05]  /*19790*/  @!P0 BRA `(.L_x_629) ;  /* 0xfffffffc00f08947 */ /* 0x002fea000383ffff */
[----:B------:R-:W-:Y:S05]  /*197a0*/  BRA `(.L_x_642) ;  /* 0xfffffff800b87947 */ /* 0x000fea000383ffff */
.L_x_630:
[----:B0-----:R0:W1:Y:S02]  /*197b0*/  SYNCS.PHASECHK.TRANS64.TRYWAIT P0, [R7+URZ], R0 ;  /* 0x00000000070075a7 */ /* 0x001064000800017f */
[----:B-1----:R-:W-:Y:S05]  /*197c0*/  @!P0 NANOSLEEP.SYNCS 0x989680 ;  /* 0x009896800000895d */ /* 0x002fea0003900000 */
[----:B------:R-:W1:Y:S02]  /*197d0*/  @!P0 SYNCS.PHASECHK.TRANS64 P0, [R7+URZ], R0 ;  /* 0x00000000070085a7 */ /* 0x000e64000800007f */
[----:B-1----:R-:W-:Y:S05]  /*197e0*/  @!P0 BRA `(.L_x_630) ;  /* 0xfffffffc00f08947 */ /* 0x002fea000383ffff */
[----:B------:R-:W-:Y:S05]  /*197f0*/  BRA `(.L_x_643) ;  /* 0xfffffff800c87947 */ /* 0x000fea000383ffff */
.L_x_631:
[----:B0-----:R0:W1:Y:S02]  /*19800*/  SYNCS.PHASECHK.TRANS64.TRYWAIT P0, [R7+URZ], R0 ;  /* 0x00000000070075a7 */ /* 0x001064000800017f */
[----:B-1----:R-:W-:Y:S05]  /*19810*/  @!P0 NANOSLEEP.SYNCS 0x989680 ;  /* 0x009896800000895d */ /* 0x002fea0003900000 */
[----:B------:R-:W1:Y:S02]  /*19820*/  @!P0 SYNCS.PHASECHK.TRANS64 P0, [R7+URZ], R0 ;  /* 0x00000000070085a7 */ /* 0x000e64000800007f */
[----:B-1----:R-:W-:Y:S05]  /*19830*/  @!P0 BRA `(.L_x_631) ;  /* 0xfffffffc00f08947 */ /* 0x002fea000383ffff */
[----:B------:R-:W-:Y:S05]  /*19840*/  BRA `(.L_x_644) ;  /* 0xfffffff800d87947 */ /* 0x000fea000383ffff */
.L_x_632:
[----:B0-----:R0:W1:Y:S02]  /*19850*/  SYNCS.PHASECHK.TRANS64.TRYWAIT P0, [R7+URZ], R0 ;  /* 0x00000000070075a7 */ /* 0x001064000800017f */
[----:B-1----:R-:W-:Y:S05]  /*19860*/  @!P0 NANOSLEEP.SYNCS 0x989680 ;  /* 0x009896800000895d */ /* 0x002fea0003900000 */
[----:B------:R-:W1:Y:S02]  /*19870*/  @!P0 SYNCS.PHASECHK.TRANS64 P0, [R7+URZ], R0 ;  /* 0x00000000070085a7 */ /* 0x000e64000800007f */
[----:B-1----:R-:W-:Y:S05]  /*19880*/  @!P0 BRA `(.L_x_632) ;  /* 0xfffffffc00f08947 */ /* 0x002fea000383ffff */
[----:B------:R-:W-:Y:S05]  /*19890*/  BRA `(.L_x_645) ;  /* 0xfffffff800e87947 */ /* 0x000fea000383ffff */
.L_x_646:
[----:B------:R-:W-:-:S00]  /*198a0*/  BRA `(.L_x_646) ;  /* 0xfffffffc00fc7947 */ /* 0x000fc0000383ffff */
[----:B------:R-:W-:-:S00]  /*198b0*/  NOP ;  /* 0x0000000000007918 */ /* 0x000fc00000000000 */
        /* <DEDUP_REMOVED lines=12> */
.L_x_647:


//--------------------- .nv.global.init           --------------------------
	.section	.nv.global.init,"aw",@progbits
.nv.global.init:
	.type		$str$22,@object
	.size		$str$22,($str$23 - $str$22)
$str$22:
        /*0000*/ 	.byte	0x6b, 0x5f, 0x74, 0x69, 0x6c, 0x65, 0x5f, 0x63, 0x6f, 0x75, 0x6e, 0x74, 0x20, 0x3e, 0x3d, 0x20
        /*0010*/ 	.byte	0x31, 0x00
	.type		$str$23,@object
	.size		$str$23,(__unnamed_1 - $str$23)
$str$23:
        /*0012*/ 	.byte	0x2f, 0x74, 0x6d, 0x70, 0x2f, 0x63, 0x75, 0x74, 0x6c, 0x61, 0x73, 0x73, 0x5f, 0x73, 0x77, 0x65
        /*0022*/ 	.byte	0x65, 0x70, 0x5f, 0x73, 0x72, 0x63, 0x2f, 0x69, 0x6e, 0x63, 0x6c, 0x75, 0x64, 0x65, 0x2f, 0x63
        /*0032*/ 	.byte	0x75, 0x74, 0x6c, 0x61, 0x73, 0x73, 0x2f, 0x67, 0x65, 0x6d, 0x6d, 0x2f, 0x63, 0x6f, 0x6c, 0x6c
        /*0042*/ 	.byte	0x65, 0x63, 0x74, 0x69, 0x76, 0x65, 0x2f, 0x73, 0x6d, 0x39, 0x30, 0x5f, 0x6d, 0x6d, 0x61, 0x5f
        /*0052*/ 	.byte	0x74, 0x6d, 0x61, 0x5f, 0x67, 0x6d, 0x6d, 0x61, 0x5f, 0x73, 0x73, 0x5f, 0x77, 0x61, 0x72, 0x70
        /*0062*/ 	.byte	0x73, 0x70, 0x65, 0x63, 0x69, 0x61, 0x6c, 0x69, 0x7a, 0x65, 0x64, 0x2e, 0x68, 0x70, 0x70, 0x00
	.type		__unnamed_1,@object
	.size		__unnamed_1,(.L_0 - __unnamed_1)
__unnamed_1:
        /* <DEDUP_REMOVED lines=181> */
        /*0bc2*/ 	.byte	0x6e, 0x74, 0x69, 0x74, 0x79, 0x5d, 0x00
.L_0:


//--------------------- .nv.shared._ZN7cutlass13device_kernelINS_4gemm6kernel13GemmUniversalIN4cute5tupleIJiiiiEEENS1_10collective13CollectiveMmaINS1_34MainloopSm90TmaGmmaWarpSpecializedILi6ENS5_IJNS4_1CILi2EEENSA_ILi1EEESC_EEENS1_35KernelTmaWarpSpecializedCooperativeEEENS5_IJNSA_ILi384EEENSA_ILi192EEENSA_ILi32EEEEEENS_6half_tENS5_IJlSC_lEEESK_SL_NS4_8TiledMMAINS4_8MMA_AtomIJNS4_4SM904GMMA26MMA_64x192x16_F32F16F16_SSILNSP_5MajorE0ELSR_0ELNSP_7ScaleInE1ELSS_1EEEEEENS4_6LayoutISD_NS5_IJSC_NSA_ILi0EEESW_EEEEENS5_IJNS4_10UnderscoreESZ_SZ_EEEEENS4_13SM90_TMA_LOADENS4_14ComposedLayoutINS4_7SwizzleILi2ELi4ELi3EEENS4_18smem_ptr_flag_bitsILi16EEENSV_INS5_IJNSA_ILi8EEESI_EEENS5_IJSI_SC_EEEEEEEvNS4_8identityENS4_23SM90_TMA_LOAD_MULTICASTES1C_vS1D_EENS_8epilogue10collective6detail29Sm90TmaWarpSpecializedAdapterINS1H_15DefaultEpilogueISK_SL_SL_NS1G_6thread17LinearCombinationISK_Li1EffLNS1L_9ScaleType4KindE0ELNS_15FloatRoundStyleE2ESK_EENS1_15EpilogueDefaultEEEEEvvEEEEvNT_6ParamsE --------------------------
	.section	.nv.shared._ZN7cutlass13device_kernelINS_4gemm6kernel13GemmUniversalIN4cute5tupleIJiiiiEEENS1_10collective13CollectiveMmaINS1_34MainloopSm90TmaGmmaWarpSpecializedILi6ENS5_IJNS4_1CILi2EEENSA_ILi1EEESC_EEENS1_35KernelTmaWarpSpecializedCooperativeEEENS5_IJNSA_ILi384EEENSA_ILi192EEENSA_ILi32EEEEEENS_6half_tENS5_IJlSC_lEEESK_SL_NS4_8TiledMMAINS4_8MMA_AtomIJNS4_4SM904GMMA26MMA_64x192x16_F32F16F16_SSILNSP_5MajorE0ELSR_0ELNSP_7ScaleInE1ELSS_1EEEEEENS4_6LayoutISD_NS5_IJSC_NSA_ILi0EEESW_EEEEENS5_IJNS4_10UnderscoreESZ_SZ_EEEEENS4_13SM90_TMA_LOADENS4_14ComposedLayoutINS4_7SwizzleILi2ELi4ELi3EEENS4_18smem_ptr_flag_bitsILi16EEENSV_INS5_IJNSA_ILi8EEESI_EEENS5_IJSI_SC_EEEEEEEvNS4_8identityENS4_23SM90_TMA_LOAD_MULTICASTES1C_vS1D_EENS_8epilogue10collective6detail29Sm90TmaWarpSpecializedAdapterINS1H_15DefaultEpilogueISK_SL_SL_NS1G_6thread17LinearCombinationISK_Li1EffLNS1L_9ScaleType4KindE0ELNS_15FloatRoundStyleE2ESK_EENS1_15EpilogueDefaultEEEEEvvEEEEvNT_6ParamsE,"aw",@nobits
	.sectionflags	@""
	.align	16
	.zero		1024


//--------------------- .nv.shared.reserved.0     --------------------------
	.section	.nv.shared.reserved.0,"aw",@nobits
	.weak		__nv_reservedSMEM_offset_0_alias
	.size		__nv_reservedSMEM_offset_0_alias, 0, 0
	.other		__nv_reservedSMEM_offset_0_alias,@"STO_CUDA_RESERVED_SHARED STV_DEFAULT"
__nv_reservedSMEM_offset_0_alias:
	.zero		0


//--------------------- .nv.global                --------------------------
	.section	.nv.global,"aw",@nobits
.nv.global:
	.type		_ZN40_INTERNAL_426e050d_4_k_cu_69139560_154344cute1_E,@object
	.size		_ZN40_INTERNAL_426e050d_4_k_cu_69139560_154344cute1_E,(_ZN40_INTERNAL_426e050d_4_k_cu_69139560_154344cuda3std3__45__cpo6cbeginE - _ZN40_INTERNAL_426e050d_4_k_cu_69139560_154344cute1_E)
_ZN40_INTERNAL_426e050d_4_k_cu_69139560_154344cute1_E:
	.zero		1
	.type		_ZN40_INTERNAL_426e050d_4_k_cu_69139560_154344cuda3std3__45__cpo6cbeginE,@object
	.size		_ZN40_INTERNAL_426e050d_4_k_cu_69139560_154344cuda3std3__45__cpo6cbeginE,(_ZN40_INTERNAL_426e050d_4_k_cu_69139560_154344cuda3std3__48in_placeE - _ZN40_INTERNAL_426e050d_4_k_cu_69139560_154344cuda3std3__45__cpo6cbeginE)
_ZN40_INTERNAL_426e050d_4_k_cu_69139560_154344cuda3std3__45__cpo6cbeginE:
	.zero		1
	.type		_ZN40_INTERNAL_426e050d_4_k_cu_69139560_154344cuda3std3__48in_placeE,@object
	.size		_ZN40_INTERNAL_426e050d_4_k_cu_69139560_154344cuda3std3__48in_placeE,(_ZN40_INTERNAL_426e050d_4_k_cu_69139560_154344cuda3std6ranges3__45__cpo9iter_moveE - _ZN40_INTERNAL_426e050d_4_k_cu_69139560_154344cuda3std3__48in_placeE)
_ZN40_INTERNAL_426e050d_4_k_cu_69139560_154344cuda3std3__48in_placeE:
	.zero		1
	.type		_ZN40_INTERNAL_426e050d_4_k_cu_69139560_154344cuda3std6ranges3__45__cpo9iter_moveE,@object
	.size		_ZN40_INTERNAL_426e050d_4_k_cu_69139560_154344cuda3std6ranges3__45__cpo9iter_moveE,(_ZN40_INTERNAL_426e050d_4_k_cu_69139560_154344cuda3std3__45__cpo5beginE - _ZN40_INTERNAL_426e050d_4_k_cu_69139560_154344cuda3std6ranges3__45__cpo9iter_moveE)
_ZN40_INTERNAL_426e050d_4_k_cu_69139560_154344cuda3std6ranges3__45__cpo9iter_moveE:
	.zero		1
	.type		_ZN40_INTERNAL_426e050d_4_k_cu_69139560_154344cuda3std3__45__cpo5beginE,@object
	.size		_ZN40_INTERNAL_426e050d_4_k_cu_69139560_154344cuda3std3__45__cpo5beginE,(_ZN40_INTERNAL_426e050d_4_k_cu_69139560_154344cuda3std3__442_GLOBAL__N__426e050d_4_k_cu_69139560_154346ignoreE - _ZN40_INTERNAL_426e050d_4_k_cu_69139560_154344cuda3std3__45__cpo5beginE)
_ZN40_INTERNAL_426e050d_4_k_cu_69139560_154344cuda3std3__45__cpo5beginE:
	.zero		1
	.type		_ZN40_INTERNAL_426e050d_4_k_cu_69139560_154344cuda3std3__442_GLOBAL__N__426e050d_4_k_cu_69139560_154346ignoreE,@object
	.size		_ZN40_INTERNAL_426e050d_4_k_cu_69139560_154344cuda3std3__442_GLOBAL__N__426e050d_4_k_cu_69139560_154346ignoreE,(_ZN40_INTERNAL_426e050d_4_k_cu_69139560_154344cute7productE - _ZN40_INTERNAL_426e050d_4_k_cu_69139560_154344cuda3std3__442_GLOBAL__N__426e050d_4_k_cu_69139560_154346ignoreE)
_ZN40_INTERNAL_426e050d_4_k_cu_69139560_154344cuda3std3__442_GLOBAL__N__426e050d_4_k_cu_69139560_154346ignoreE:
	.zero		1
	.type		_ZN40_INTERNAL_426e050d_4_k_cu_69139560_154344cute7productE,@object
	.size		_ZN40_INTERNAL_426e050d_4_k_cu_69139560_154344cute7productE,(_ZN40_INTERNAL_426e050d_4_k_cu_69139560_154344cuda3std3__45__cpo3endE - _ZN40_INTERNAL_426e050d_4_k_cu_69139560_154344cute7productE)
_ZN40_INTERNAL_426e050d_4_k_cu_69139560_154344cute7productE:
	.zero		1
	.type		_ZN40_INTERNAL_426e050d_4_k_cu_69139560_154344cuda3std3__45__cpo3endE,@object
	.size		_ZN40_INTERNAL_426e050d_4_k_cu_69139560_154344cuda3std3__45__cpo3endE,(_ZN40_INTERNAL_426e050d_4_k_cu_69139560_154344cuda3std3__419piecewise_constructE - _ZN40_INTERNAL_426e050d_4_k_cu_69139560_154344cuda3std3__45__cpo3endE)
_ZN40_INTERNAL_426e050d_4_k_cu_69139560_154344cuda3std3__45__cpo3endE:
	.zero		1
	.type		_ZN40_INTERNAL_426e050d_4_k_cu_69139560_154344cuda3std3__419piecewise_constructE,@object
	.size		_ZN40_INTERNAL_426e050d_4_k_cu_69139560_154344cuda3std3__419piecewise_constructE,(_ZN40_INTERNAL_426e050d_4_k_cu_69139560_154344cuda3std3__45__cpo4cendE - _ZN40_INTERNAL_426e050d_4_k_cu_69139560_154344cuda3std3__419piecewise_constructE)
_ZN40_INTERNAL_426e050d_4_k_cu_69139560_154344cuda3std3__419piecewise_constructE:
	.zero		1
	.type		_ZN40_INTERNAL_426e050d_4_k_cu_69139560_154344cuda3std3__45__cpo4cendE,@object
	.size		_ZN40_INTERNAL_426e050d_4_k_cu_69139560_154344cuda3std3__45__cpo4cendE,(_ZN40_INTERNAL_426e050d_4_k_cu_69139560_154344cuda3std6ranges3__45__cpo4swapE - _ZN40_INTERNAL_426e050d_4_k_cu_69139560_154344cuda3std3__45__cpo4cendE)
_ZN40_INTERNAL_426e050d_4_k_cu_69139560_154344cuda3std3__45__cpo4cendE:
	.zero		1
	.type		_ZN40_INTERNAL_426e050d_4_k_cu_69139560_154344cuda3std6ranges3__45__cpo4swapE,@object
	.size		_ZN40_INTERNAL_426e050d_4_k_cu_69139560_154344cuda3std6ranges3__45__cpo4swapE,(.L_8 - _ZN40_INTERNAL_426e050d_4_k_cu_69139560_154344cuda3std6ranges3__45__cpo4swapE)
_ZN40_INTERNAL_426e050d_4_k_cu_69139560_154344cuda3std6ranges3__45__cpo4swapE:
	.zero		1
.L_8:


//--------------------- .nv.constant0._ZN7cutlass13device_kernelINS_4gemm6kernel13GemmUniversalIN4cute5tupleIJiiiiEEENS1_10collective13CollectiveMmaINS1_34MainloopSm90TmaGmmaWarpSpecializedILi6ENS5_IJNS4_1CILi2EEENSA_ILi1EEESC_EEENS1_35KernelTmaWarpSpecializedCooperativeEEENS5_IJNSA_ILi384EEENSA_ILi192EEENSA_ILi32EEEEEENS_6half_tENS5_IJlSC_lEEESK_SL_NS4_8TiledMMAINS4_8MMA_AtomIJNS4_4SM904GMMA26MMA_64x192x16_F32F16F16_SSILNSP_5MajorE0ELSR_0ELNSP_7ScaleInE1ELSS_1EEEEEENS4_6LayoutISD_NS5_IJSC_NSA_ILi0EEESW_EEEEENS5_IJNS4_10UnderscoreESZ_SZ_EEEEENS4_13SM90_TMA_LOADENS4_14ComposedLayoutINS4_7SwizzleILi2ELi4ELi3EEENS4_18smem_ptr_flag_bitsILi16EEENSV_INS5_IJNSA_ILi8EEESI_EEENS5_IJSI_SC_EEEEEEEvNS4_8identityENS4_23SM90_TMA_LOAD_MULTICASTES1C_vS1D_EENS_8epilogue10collective6detail29Sm90TmaWarpSpecializedAdapterINS1H_15DefaultEpilogueISK_SL_SL_NS1G_6thread17LinearCombinationISK_Li1EffLNS1L_9ScaleType4KindE0ELNS_15FloatRoundStyleE2ESK_EENS1_15EpilogueDefaultEEEEEvvEEEEvNT_6ParamsE --------------------------
	.section	.nv.constant0._ZN7cutlass13device_kernelINS_4gemm6kernel13GemmUniversalIN4cute5tupleIJiiiiEEENS1_10collective13CollectiveMmaINS1_34MainloopSm90TmaGmmaWarpSpecializedILi6ENS5_IJNS4_1CILi2EEENSA_ILi1EEESC_EEENS1_35KernelTmaWarpSpecializedCooperativeEEENS5_IJNSA_ILi384EEENSA_ILi192EEENSA_ILi32EEEEEENS_6half_tENS5_IJlSC_lEEESK_SL_NS4_8TiledMMAINS4_8MMA_AtomIJNS4_4SM904GMMA26MMA_64x192x16_F32F16F16_SSILNSP_5MajorE0ELSR_0ELNSP_7ScaleInE1ELSS_1EEEEEENS4_6LayoutISD_NS5_IJSC_NSA_ILi0EEESW_EEEEENS5_IJNS4_10UnderscoreESZ_SZ_EEEEENS4_13SM90_TMA_LOADENS4_14ComposedLayoutINS4_7SwizzleILi2ELi4ELi3EEENS4_18smem_ptr_flag_bitsILi16EEENSV_INS5_IJNSA_ILi8EEESI_EEENS5_IJSI_SC_EEEEEEEvNS4_8identityENS4_23SM90_TMA_LOAD_MULTICASTES1C_vS1D_EENS_8epilogue10collective6detail29Sm90TmaWarpSpecializedAdapterINS1H_15DefaultEpilogueISK_SL_SL_NS1G_6thread17LinearCombinationISK_Li1EffLNS1L_9ScaleType4KindE0ELNS_15FloatRoundStyleE2ESK_EENS1_15EpilogueDefaultEEEEEvvEEEEvNT_6ParamsE,"a",@progbits
	.sectionflags	@""
	.align	4
.nv.constant0._ZN7cutlass13device_kernelINS_4gemm6kernel13GemmUniversalIN4cute5tupleIJiiiiEEENS1_10collective13CollectiveMmaINS1_34MainloopSm90TmaGmmaWarpSpecializedILi6ENS5_IJNS4_1CILi2EEENSA_ILi1EEESC_EEENS1_35KernelTmaWarpSpecializedCooperativeEEENS5_IJNSA_ILi384EEENSA_ILi192EEENSA_ILi32EEEEEENS_6half_tENS5_IJlSC_lEEESK_SL_NS4_8TiledMMAINS4_8MMA_AtomIJNS4_4SM904GMMA26MMA_64x192x16_F32F16F16_SSILNSP_5MajorE0ELSR_0ELNSP_7ScaleInE1ELSS_1EEEEEENS4_6LayoutISD_NS5_IJSC_NSA_ILi0EEESW_EEEEENS5_IJNS4_10UnderscoreESZ_SZ_EEEEENS4_13SM90_TMA_LOADENS4_14ComposedLayoutINS4_7SwizzleILi2ELi4ELi3EEENS4_18smem_ptr_flag_bitsILi16EEENSV_INS5_IJNSA_ILi8EEESI_EEENS5_IJSI_SC_EEEEEEEvNS4_8identityENS4_23SM90_TMA_LOAD_MULTICASTES1C_vS1D_EENS_8epilogue10collective6detail29Sm90TmaWarpSpecializedAdapterINS1H_15DefaultEpilogueISK_SL_SL_NS1G_6thread17LinearCombinationISK_Li1EffLNS1L_9ScaleType4KindE0ELNS_15FloatRoundStyleE2ESK_EENS1_15EpilogueDefaultEEEEEvvEEEEvNT_6ParamsE:
	.zero		1664


//--------------------- SYMBOLS --------------------------

	.type		.nv.reservedSmem.offset0,@object
	.size		.nv.reservedSmem.offset0,0x4
	.type		__assertfail,@function
